//
// Generated by NVIDIA NVVM Compiler
//
// Compiler Build ID: CL-36424714
// Cuda compilation tools, release 13.0, V13.0.88
// Based on NVVM 20.0.0
//

.version 9.0
.target sm_100
.address_size 64

	// .globl	_Z10powerArrayPiPfS0_S0_
// _ZZ10powerArrayPiPfS0_S0_E5s_lut has been demoted
// _ZZ10powerArrayPiPfS0_S0_E8s_weight has been demoted
// _ZZ10powerArrayPiPfS0_S0_E7s_input has been demoted

.visible .entry _Z10powerArrayPiPfS0_S0_(
	.param .u64 .ptr .align 1 _Z10powerArrayPiPfS0_S0__param_0,
	.param .u64 .ptr .align 1 _Z10powerArrayPiPfS0_S0__param_1,
	.param .u64 .ptr .align 1 _Z10powerArrayPiPfS0_S0__param_2,
	.param .u64 .ptr .align 1 _Z10powerArrayPiPfS0_S0__param_3
)
{
	.local .align 16 .b8 	__local_depot0[128];
	.reg .b64 	%SP;
	.reg .b64 	%SPL;
	.reg .pred 	%p<13>;
	.reg .b32 	%r<107>;
	.reg .b32 	%f<463>;
	.reg .b64 	%rd<20>;
	// demoted variable
	.shared .align 4 .b8 _ZZ10powerArrayPiPfS0_S0_E5s_lut[1024];
	// demoted variable
	.shared .align 4 .b8 _ZZ10powerArrayPiPfS0_S0_E8s_weight[27648];
	// demoted variable
	.shared .align 4 .b8 _ZZ10powerArrayPiPfS0_S0_E7s_input[3456];
	mov.u64 	%SPL, __local_depot0;
	ld.param.u64 	%rd3, [_Z10powerArrayPiPfS0_S0__param_0];
	ld.param.u64 	%rd5, [_Z10powerArrayPiPfS0_S0__param_1];
	ld.param.u64 	%rd6, [_Z10powerArrayPiPfS0_S0__param_2];
	cvta.to.global.u64 	%rd7, %rd6;
	cvta.to.global.u64 	%rd1, %rd5;
	add.u64 	%rd2, %SPL, 0;
	ld.global.f32 	%f30, [%rd7];
	st.shared.f32 	[_ZZ10powerArrayPiPfS0_S0_E5s_lut], %f30;
	ld.global.f32 	%f31, [%rd7+4];
	st.shared.f32 	[_ZZ10powerArrayPiPfS0_S0_E5s_lut+4], %f31;
	ld.global.f32 	%f32, [%rd7+8];
	st.shared.f32 	[_ZZ10powerArrayPiPfS0_S0_E5s_lut+8], %f32;
	ld.global.f32 	%f33, [%rd7+12];
	st.shared.f32 	[_ZZ10powerArrayPiPfS0_S0_E5s_lut+12], %f33;
	ld.global.f32 	%f34, [%rd7+16];
	st.shared.f32 	[_ZZ10powerArrayPiPfS0_S0_E5s_lut+16], %f34;
	ld.global.f32 	%f35, [%rd7+20];
	st.shared.f32 	[_ZZ10powerArrayPiPfS0_S0_E5s_lut+20], %f35;
	ld.global.f32 	%f36, [%rd7+24];
	st.shared.f32 	[_ZZ10powerArrayPiPfS0_S0_E5s_lut+24], %f36;
	ld.global.f32 	%f37, [%rd7+28];
	st.shared.f32 	[_ZZ10powerArrayPiPfS0_S0_E5s_lut+28], %f37;
	ld.global.f32 	%f38, [%rd7+32];
	st.shared.f32 	[_ZZ10powerArrayPiPfS0_S0_E5s_lut+32], %f38;
	ld.global.f32 	%f39, [%rd7+36];
	st.shared.f32 	[_ZZ10powerArrayPiPfS0_S0_E5s_lut+36], %f39;
	ld.global.f32 	%f40, [%rd7+40];
	st.shared.f32 	[_ZZ10powerArrayPiPfS0_S0_E5s_lut+40], %f40;
	ld.global.f32 	%f41, [%rd7+44];
	st.shared.f32 	[_ZZ10powerArrayPiPfS0_S0_E5s_lut+44], %f41;
	ld.global.f32 	%f42, [%rd7+48];
	st.shared.f32 	[_ZZ10powerArrayPiPfS0_S0_E5s_lut+48], %f42;
	ld.global.f32 	%f43, [%rd7+52];
	st.shared.f32 	[_ZZ10powerArrayPiPfS0_S0_E5s_lut+52], %f43;
	ld.global.f32 	%f44, [%rd7+56];
	st.shared.f32 	[_ZZ10powerArrayPiPfS0_S0_E5s_lut+56], %f44;
	ld.global.f32 	%f45, [%rd7+60];
	st.shared.f32 	[_ZZ10powerArrayPiPfS0_S0_E5s_lut+60], %f45;
	ld.global.f32 	%f46, [%rd7+64];
	st.shared.f32 	[_ZZ10powerArrayPiPfS0_S0_E5s_lut+64], %f46;
	ld.global.f32 	%f47, [%rd7+68];
	st.shared.f32 	[_ZZ10powerArrayPiPfS0_S0_E5s_lut+68], %f47;
	ld.global.f32 	%f48, [%rd7+72];
	st.shared.f32 	[_ZZ10powerArrayPiPfS0_S0_E5s_lut+72], %f48;
	ld.global.f32 	%f49, [%rd7+76];
	st.shared.f32 	[_ZZ10powerArrayPiPfS0_S0_E5s_lut+76], %f49;
	ld.global.f32 	%f50, [%rd7+80];
	st.shared.f32 	[_ZZ10powerArrayPiPfS0_S0_E5s_lut+80], %f50;
	ld.global.f32 	%f51, [%rd7+84];
	st.shared.f32 	[_ZZ10powerArrayPiPfS0_S0_E5s_lut+84], %f51;
	ld.global.f32 	%f52, [%rd7+88];
	st.shared.f32 	[_ZZ10powerArrayPiPfS0_S0_E5s_lut+88], %f52;
	ld.global.f32 	%f53, [%rd7+92];
	st.shared.f32 	[_ZZ10powerArrayPiPfS0_S0_E5s_lut+92], %f53;
	ld.global.f32 	%f54, [%rd7+96];
	st.shared.f32 	[_ZZ10powerArrayPiPfS0_S0_E5s_lut+96], %f54;
	ld.global.f32 	%f55, [%rd7+100];
	st.shared.f32 	[_ZZ10powerArrayPiPfS0_S0_E5s_lut+100], %f55;
	ld.global.f32 	%f56, [%rd7+104];
	st.shared.f32 	[_ZZ10powerArrayPiPfS0_S0_E5s_lut+104], %f56;
	ld.global.f32 	%f57, [%rd7+108];
	st.shared.f32 	[_ZZ10powerArrayPiPfS0_S0_E5s_lut+108], %f57;
	ld.global.f32 	%f58, [%rd7+112];
	st.shared.f32 	[_ZZ10powerArrayPiPfS0_S0_E5s_lut+112], %f58;
	ld.global.f32 	%f59, [%rd7+116];
	st.shared.f32 	[_ZZ10powerArrayPiPfS0_S0_E5s_lut+116], %f59;
	ld.global.f32 	%f60, [%rd7+120];
	st.shared.f32 	[_ZZ10powerArrayPiPfS0_S0_E5s_lut+120], %f60;
	ld.global.f32 	%f61, [%rd7+124];
	st.shared.f32 	[_ZZ10powerArrayPiPfS0_S0_E5s_lut+124], %f61;
	ld.global.f32 	%f62, [%rd7+128];
	st.shared.f32 	[_ZZ10powerArrayPiPfS0_S0_E5s_lut+128], %f62;
	ld.global.f32 	%f63, [%rd7+132];
	st.shared.f32 	[_ZZ10powerArrayPiPfS0_S0_E5s_lut+132], %f63;
	ld.global.f32 	%f64, [%rd7+136];
	st.shared.f32 	[_ZZ10powerArrayPiPfS0_S0_E5s_lut+136], %f64;
	ld.global.f32 	%f65, [%rd7+140];
	st.shared.f32 	[_ZZ10powerArrayPiPfS0_S0_E5s_lut+140], %f65;
	ld.global.f32 	%f66, [%rd7+144];
	st.shared.f32 	[_ZZ10powerArrayPiPfS0_S0_E5s_lut+144], %f66;
	ld.global.f32 	%f67, [%rd7+148];
	st.shared.f32 	[_ZZ10powerArrayPiPfS0_S0_E5s_lut+148], %f67;
	ld.global.f32 	%f68, [%rd7+152];
	st.shared.f32 	[_ZZ10powerArrayPiPfS0_S0_E5s_lut+152], %f68;
	ld.global.f32 	%f69, [%rd7+156];
	st.shared.f32 	[_ZZ10powerArrayPiPfS0_S0_E5s_lut+156], %f69;
	ld.global.f32 	%f70, [%rd7+160];
	st.shared.f32 	[_ZZ10powerArrayPiPfS0_S0_E5s_lut+160], %f70;
	ld.global.f32 	%f71, [%rd7+164];
	st.shared.f32 	[_ZZ10powerArrayPiPfS0_S0_E5s_lut+164], %f71;
	ld.global.f32 	%f72, [%rd7+168];
	st.shared.f32 	[_ZZ10powerArrayPiPfS0_S0_E5s_lut+168], %f72;
	ld.global.f32 	%f73, [%rd7+172];
	st.shared.f32 	[_ZZ10powerArrayPiPfS0_S0_E5s_lut+172], %f73;
	ld.global.f32 	%f74, [%rd7+176];
	st.shared.f32 	[_ZZ10powerArrayPiPfS0_S0_E5s_lut+176], %f74;
	ld.global.f32 	%f75, [%rd7+180];
	st.shared.f32 	[_ZZ10powerArrayPiPfS0_S0_E5s_lut+180], %f75;
	ld.global.f32 	%f76, [%rd7+184];
	st.shared.f32 	[_ZZ10powerArrayPiPfS0_S0_E5s_lut+184], %f76;
	ld.global.f32 	%f77, [%rd7+188];
	st.shared.f32 	[_ZZ10powerArrayPiPfS0_S0_E5s_lut+188], %f77;
	ld.global.f32 	%f78, [%rd7+192];
	st.shared.f32 	[_ZZ10powerArrayPiPfS0_S0_E5s_lut+192], %f78;
	ld.global.f32 	%f79, [%rd7+196];
	st.shared.f32 	[_ZZ10powerArrayPiPfS0_S0_E5s_lut+196], %f79;
	ld.global.f32 	%f80, [%rd7+200];
	st.shared.f32 	[_ZZ10powerArrayPiPfS0_S0_E5s_lut+200], %f80;
	ld.global.f32 	%f81, [%rd7+204];
	st.shared.f32 	[_ZZ10powerArrayPiPfS0_S0_E5s_lut+204], %f81;
	ld.global.f32 	%f82, [%rd7+208];
	st.shared.f32 	[_ZZ10powerArrayPiPfS0_S0_E5s_lut+208], %f82;
	ld.global.f32 	%f83, [%rd7+212];
	st.shared.f32 	[_ZZ10powerArrayPiPfS0_S0_E5s_lut+212], %f83;
	ld.global.f32 	%f84, [%rd7+216];
	st.shared.f32 	[_ZZ10powerArrayPiPfS0_S0_E5s_lut+216], %f84;
	ld.global.f32 	%f85, [%rd7+220];
	st.shared.f32 	[_ZZ10powerArrayPiPfS0_S0_E5s_lut+220], %f85;
	ld.global.f32 	%f86, [%rd7+224];
	st.shared.f32 	[_ZZ10powerArrayPiPfS0_S0_E5s_lut+224], %f86;
	ld.global.f32 	%f87, [%rd7+228];
	st.shared.f32 	[_ZZ10powerArrayPiPfS0_S0_E5s_lut+228], %f87;
	ld.global.f32 	%f88, [%rd7+232];
	st.shared.f32 	[_ZZ10powerArrayPiPfS0_S0_E5s_lut+232], %f88;
	ld.global.f32 	%f89, [%rd7+236];
	st.shared.f32 	[_ZZ10powerArrayPiPfS0_S0_E5s_lut+236], %f89;
	ld.global.f32 	%f90, [%rd7+240];
	st.shared.f32 	[_ZZ10powerArrayPiPfS0_S0_E5s_lut+240], %f90;
	ld.global.f32 	%f91, [%rd7+244];
	st.shared.f32 	[_ZZ10powerArrayPiPfS0_S0_E5s_lut+244], %f91;
	ld.global.f32 	%f92, [%rd7+248];
	st.shared.f32 	[_ZZ10powerArrayPiPfS0_S0_E5s_lut+248], %f92;
	ld.global.f32 	%f93, [%rd7+252];
	st.shared.f32 	[_ZZ10powerArrayPiPfS0_S0_E5s_lut+252], %f93;
	ld.global.f32 	%f94, [%rd7+256];
	st.shared.f32 	[_ZZ10powerArrayPiPfS0_S0_E5s_lut+256], %f94;
	ld.global.f32 	%f95, [%rd7+260];
	st.shared.f32 	[_ZZ10powerArrayPiPfS0_S0_E5s_lut+260], %f95;
	ld.global.f32 	%f96, [%rd7+264];
	st.shared.f32 	[_ZZ10powerArrayPiPfS0_S0_E5s_lut+264], %f96;
	ld.global.f32 	%f97, [%rd7+268];
	st.shared.f32 	[_ZZ10powerArrayPiPfS0_S0_E5s_lut+268], %f97;
	ld.global.f32 	%f98, [%rd7+272];
	st.shared.f32 	[_ZZ10powerArrayPiPfS0_S0_E5s_lut+272], %f98;
	ld.global.f32 	%f99, [%rd7+276];
	st.shared.f32 	[_ZZ10powerArrayPiPfS0_S0_E5s_lut+276], %f99;
	ld.global.f32 	%f100, [%rd7+280];
	st.shared.f32 	[_ZZ10powerArrayPiPfS0_S0_E5s_lut+280], %f100;
	ld.global.f32 	%f101, [%rd7+284];
	st.shared.f32 	[_ZZ10powerArrayPiPfS0_S0_E5s_lut+284], %f101;
	ld.global.f32 	%f102, [%rd7+288];
	st.shared.f32 	[_ZZ10powerArrayPiPfS0_S0_E5s_lut+288], %f102;
	ld.global.f32 	%f103, [%rd7+292];
	st.shared.f32 	[_ZZ10powerArrayPiPfS0_S0_E5s_lut+292], %f103;
	ld.global.f32 	%f104, [%rd7+296];
	st.shared.f32 	[_ZZ10powerArrayPiPfS0_S0_E5s_lut+296], %f104;
	ld.global.f32 	%f105, [%rd7+300];
	st.shared.f32 	[_ZZ10powerArrayPiPfS0_S0_E5s_lut+300], %f105;
	ld.global.f32 	%f106, [%rd7+304];
	st.shared.f32 	[_ZZ10powerArrayPiPfS0_S0_E5s_lut+304], %f106;
	ld.global.f32 	%f107, [%rd7+308];
	st.shared.f32 	[_ZZ10powerArrayPiPfS0_S0_E5s_lut+308], %f107;
	ld.global.f32 	%f108, [%rd7+312];
	st.shared.f32 	[_ZZ10powerArrayPiPfS0_S0_E5s_lut+312], %f108;
	ld.global.f32 	%f109, [%rd7+316];
	st.shared.f32 	[_ZZ10powerArrayPiPfS0_S0_E5s_lut+316], %f109;
	ld.global.f32 	%f110, [%rd7+320];
	st.shared.f32 	[_ZZ10powerArrayPiPfS0_S0_E5s_lut+320], %f110;
	ld.global.f32 	%f111, [%rd7+324];
	st.shared.f32 	[_ZZ10powerArrayPiPfS0_S0_E5s_lut+324], %f111;
	ld.global.f32 	%f112, [%rd7+328];
	st.shared.f32 	[_ZZ10powerArrayPiPfS0_S0_E5s_lut+328], %f112;
	ld.global.f32 	%f113, [%rd7+332];
	st.shared.f32 	[_ZZ10powerArrayPiPfS0_S0_E5s_lut+332], %f113;
	ld.global.f32 	%f114, [%rd7+336];
	st.shared.f32 	[_ZZ10powerArrayPiPfS0_S0_E5s_lut+336], %f114;
	ld.global.f32 	%f115, [%rd7+340];
	st.shared.f32 	[_ZZ10powerArrayPiPfS0_S0_E5s_lut+340], %f115;
	ld.global.f32 	%f116, [%rd7+344];
	st.shared.f32 	[_ZZ10powerArrayPiPfS0_S0_E5s_lut+344], %f116;
	ld.global.f32 	%f117, [%rd7+348];
	st.shared.f32 	[_ZZ10powerArrayPiPfS0_S0_E5s_lut+348], %f117;
	ld.global.f32 	%f118, [%rd7+352];
	st.shared.f32 	[_ZZ10powerArrayPiPfS0_S0_E5s_lut+352], %f118;
	ld.global.f32 	%f119, [%rd7+356];
	st.shared.f32 	[_ZZ10powerArrayPiPfS0_S0_E5s_lut+356], %f119;
	ld.global.f32 	%f120, [%rd7+360];
	st.shared.f32 	[_ZZ10powerArrayPiPfS0_S0_E5s_lut+360], %f120;
	ld.global.f32 	%f121, [%rd7+364];
	st.shared.f32 	[_ZZ10powerArrayPiPfS0_S0_E5s_lut+364], %f121;
	ld.global.f32 	%f122, [%rd7+368];
	st.shared.f32 	[_ZZ10powerArrayPiPfS0_S0_E5s_lut+368], %f122;
	ld.global.f32 	%f123, [%rd7+372];
	st.shared.f32 	[_ZZ10powerArrayPiPfS0_S0_E5s_lut+372], %f123;
	ld.global.f32 	%f124, [%rd7+376];
	st.shared.f32 	[_ZZ10powerArrayPiPfS0_S0_E5s_lut+376], %f124;
	ld.global.f32 	%f125, [%rd7+380];
	st.shared.f32 	[_ZZ10powerArrayPiPfS0_S0_E5s_lut+380], %f125;
	ld.global.f32 	%f126, [%rd7+384];
	st.shared.f32 	[_ZZ10powerArrayPiPfS0_S0_E5s_lut+384], %f126;
	ld.global.f32 	%f127, [%rd7+388];
	st.shared.f32 	[_ZZ10powerArrayPiPfS0_S0_E5s_lut+388], %f127;
	ld.global.f32 	%f128, [%rd7+392];
	st.shared.f32 	[_ZZ10powerArrayPiPfS0_S0_E5s_lut+392], %f128;
	ld.global.f32 	%f129, [%rd7+396];
	st.shared.f32 	[_ZZ10powerArrayPiPfS0_S0_E5s_lut+396], %f129;
	ld.global.f32 	%f130, [%rd7+400];
	st.shared.f32 	[_ZZ10powerArrayPiPfS0_S0_E5s_lut+400], %f130;
	ld.global.f32 	%f131, [%rd7+404];
	st.shared.f32 	[_ZZ10powerArrayPiPfS0_S0_E5s_lut+404], %f131;
	ld.global.f32 	%f132, [%rd7+408];
	st.shared.f32 	[_ZZ10powerArrayPiPfS0_S0_E5s_lut+408], %f132;
	ld.global.f32 	%f133, [%rd7+412];
	st.shared.f32 	[_ZZ10powerArrayPiPfS0_S0_E5s_lut+412], %f133;
	ld.global.f32 	%f134, [%rd7+416];
	st.shared.f32 	[_ZZ10powerArrayPiPfS0_S0_E5s_lut+416], %f134;
	ld.global.f32 	%f135, [%rd7+420];
	st.shared.f32 	[_ZZ10powerArrayPiPfS0_S0_E5s_lut+420], %f135;
	ld.global.f32 	%f136, [%rd7+424];
	st.shared.f32 	[_ZZ10powerArrayPiPfS0_S0_E5s_lut+424], %f136;
	ld.global.f32 	%f137, [%rd7+428];
	st.shared.f32 	[_ZZ10powerArrayPiPfS0_S0_E5s_lut+428], %f137;
	ld.global.f32 	%f138, [%rd7+432];
	st.shared.f32 	[_ZZ10powerArrayPiPfS0_S0_E5s_lut+432], %f138;
	ld.global.f32 	%f139, [%rd7+436];
	st.shared.f32 	[_ZZ10powerArrayPiPfS0_S0_E5s_lut+436], %f139;
	ld.global.f32 	%f140, [%rd7+440];
	st.shared.f32 	[_ZZ10powerArrayPiPfS0_S0_E5s_lut+440], %f140;
	ld.global.f32 	%f141, [%rd7+444];
	st.shared.f32 	[_ZZ10powerArrayPiPfS0_S0_E5s_lut+444], %f141;
	ld.global.f32 	%f142, [%rd7+448];
	st.shared.f32 	[_ZZ10powerArrayPiPfS0_S0_E5s_lut+448], %f142;
	ld.global.f32 	%f143, [%rd7+452];
	st.shared.f32 	[_ZZ10powerArrayPiPfS0_S0_E5s_lut+452], %f143;
	ld.global.f32 	%f144, [%rd7+456];
	st.shared.f32 	[_ZZ10powerArrayPiPfS0_S0_E5s_lut+456], %f144;
	ld.global.f32 	%f145, [%rd7+460];
	st.shared.f32 	[_ZZ10powerArrayPiPfS0_S0_E5s_lut+460], %f145;
	ld.global.f32 	%f146, [%rd7+464];
	st.shared.f32 	[_ZZ10powerArrayPiPfS0_S0_E5s_lut+464], %f146;
	ld.global.f32 	%f147, [%rd7+468];
	st.shared.f32 	[_ZZ10powerArrayPiPfS0_S0_E5s_lut+468], %f147;
	ld.global.f32 	%f148, [%rd7+472];
	st.shared.f32 	[_ZZ10powerArrayPiPfS0_S0_E5s_lut+472], %f148;
	ld.global.f32 	%f149, [%rd7+476];
	st.shared.f32 	[_ZZ10powerArrayPiPfS0_S0_E5s_lut+476], %f149;
	ld.global.f32 	%f150, [%rd7+480];
	st.shared.f32 	[_ZZ10powerArrayPiPfS0_S0_E5s_lut+480], %f150;
	ld.global.f32 	%f151, [%rd7+484];
	st.shared.f32 	[_ZZ10powerArrayPiPfS0_S0_E5s_lut+484], %f151;
	ld.global.f32 	%f152, [%rd7+488];
	st.shared.f32 	[_ZZ10powerArrayPiPfS0_S0_E5s_lut+488], %f152;
	ld.global.f32 	%f153, [%rd7+492];
	st.shared.f32 	[_ZZ10powerArrayPiPfS0_S0_E5s_lut+492], %f153;
	ld.global.f32 	%f154, [%rd7+496];
	st.shared.f32 	[_ZZ10powerArrayPiPfS0_S0_E5s_lut+496], %f154;
	ld.global.f32 	%f155, [%rd7+500];
	st.shared.f32 	[_ZZ10powerArrayPiPfS0_S0_E5s_lut+500], %f155;
	ld.global.f32 	%f156, [%rd7+504];
	st.shared.f32 	[_ZZ10powerArrayPiPfS0_S0_E5s_lut+504], %f156;
	ld.global.f32 	%f157, [%rd7+508];
	st.shared.f32 	[_ZZ10powerArrayPiPfS0_S0_E5s_lut+508], %f157;
	ld.global.f32 	%f158, [%rd7+512];
	st.shared.f32 	[_ZZ10powerArrayPiPfS0_S0_E5s_lut+512], %f158;
	ld.global.f32 	%f159, [%rd7+516];
	st.shared.f32 	[_ZZ10powerArrayPiPfS0_S0_E5s_lut+516], %f159;
	ld.global.f32 	%f160, [%rd7+520];
	st.shared.f32 	[_ZZ10powerArrayPiPfS0_S0_E5s_lut+520], %f160;
	ld.global.f32 	%f161, [%rd7+524];
	st.shared.f32 	[_ZZ10powerArrayPiPfS0_S0_E5s_lut+524], %f161;
	ld.global.f32 	%f162, [%rd7+528];
	st.shared.f32 	[_ZZ10powerArrayPiPfS0_S0_E5s_lut+528], %f162;
	ld.global.f32 	%f163, [%rd7+532];
	st.shared.f32 	[_ZZ10powerArrayPiPfS0_S0_E5s_lut+532], %f163;
	ld.global.f32 	%f164, [%rd7+536];
	st.shared.f32 	[_ZZ10powerArrayPiPfS0_S0_E5s_lut+536], %f164;
	ld.global.f32 	%f165, [%rd7+540];
	st.shared.f32 	[_ZZ10powerArrayPiPfS0_S0_E5s_lut+540], %f165;
	ld.global.f32 	%f166, [%rd7+544];
	st.shared.f32 	[_ZZ10powerArrayPiPfS0_S0_E5s_lut+544], %f166;
	ld.global.f32 	%f167, [%rd7+548];
	st.shared.f32 	[_ZZ10powerArrayPiPfS0_S0_E5s_lut+548], %f167;
	ld.global.f32 	%f168, [%rd7+552];
	st.shared.f32 	[_ZZ10powerArrayPiPfS0_S0_E5s_lut+552], %f168;
	ld.global.f32 	%f169, [%rd7+556];
	st.shared.f32 	[_ZZ10powerArrayPiPfS0_S0_E5s_lut+556], %f169;
	ld.global.f32 	%f170, [%rd7+560];
	st.shared.f32 	[_ZZ10powerArrayPiPfS0_S0_E5s_lut+560], %f170;
	ld.global.f32 	%f171, [%rd7+564];
	st.shared.f32 	[_ZZ10powerArrayPiPfS0_S0_E5s_lut+564], %f171;
	ld.global.f32 	%f172, [%rd7+568];
	st.shared.f32 	[_ZZ10powerArrayPiPfS0_S0_E5s_lut+568], %f172;
	ld.global.f32 	%f173, [%rd7+572];
	st.shared.f32 	[_ZZ10powerArrayPiPfS0_S0_E5s_lut+572], %f173;
	ld.global.f32 	%f174, [%rd7+576];
	st.shared.f32 	[_ZZ10powerArrayPiPfS0_S0_E5s_lut+576], %f174;
	ld.global.f32 	%f175, [%rd7+580];
	st.shared.f32 	[_ZZ10powerArrayPiPfS0_S0_E5s_lut+580], %f175;
	ld.global.f32 	%f176, [%rd7+584];
	st.shared.f32 	[_ZZ10powerArrayPiPfS0_S0_E5s_lut+584], %f176;
	ld.global.f32 	%f177, [%rd7+588];
	st.shared.f32 	[_ZZ10powerArrayPiPfS0_S0_E5s_lut+588], %f177;
	ld.global.f32 	%f178, [%rd7+592];
	st.shared.f32 	[_ZZ10powerArrayPiPfS0_S0_E5s_lut+592], %f178;
	ld.global.f32 	%f179, [%rd7+596];
	st.shared.f32 	[_ZZ10powerArrayPiPfS0_S0_E5s_lut+596], %f179;
	ld.global.f32 	%f180, [%rd7+600];
	st.shared.f32 	[_ZZ10powerArrayPiPfS0_S0_E5s_lut+600], %f180;
	ld.global.f32 	%f181, [%rd7+604];
	st.shared.f32 	[_ZZ10powerArrayPiPfS0_S0_E5s_lut+604], %f181;
	ld.global.f32 	%f182, [%rd7+608];
	st.shared.f32 	[_ZZ10powerArrayPiPfS0_S0_E5s_lut+608], %f182;
	ld.global.f32 	%f183, [%rd7+612];
	st.shared.f32 	[_ZZ10powerArrayPiPfS0_S0_E5s_lut+612], %f183;
	ld.global.f32 	%f184, [%rd7+616];
	st.shared.f32 	[_ZZ10powerArrayPiPfS0_S0_E5s_lut+616], %f184;
	ld.global.f32 	%f185, [%rd7+620];
	st.shared.f32 	[_ZZ10powerArrayPiPfS0_S0_E5s_lut+620], %f185;
	ld.global.f32 	%f186, [%rd7+624];
	st.shared.f32 	[_ZZ10powerArrayPiPfS0_S0_E5s_lut+624], %f186;
	ld.global.f32 	%f187, [%rd7+628];
	st.shared.f32 	[_ZZ10powerArrayPiPfS0_S0_E5s_lut+628], %f187;
	ld.global.f32 	%f188, [%rd7+632];
	st.shared.f32 	[_ZZ10powerArrayPiPfS0_S0_E5s_lut+632], %f188;
	ld.global.f32 	%f189, [%rd7+636];
	st.shared.f32 	[_ZZ10powerArrayPiPfS0_S0_E5s_lut+636], %f189;
	ld.global.f32 	%f190, [%rd7+640];
	st.shared.f32 	[_ZZ10powerArrayPiPfS0_S0_E5s_lut+640], %f190;
	ld.global.f32 	%f191, [%rd7+644];
	st.shared.f32 	[_ZZ10powerArrayPiPfS0_S0_E5s_lut+644], %f191;
	ld.global.f32 	%f192, [%rd7+648];
	st.shared.f32 	[_ZZ10powerArrayPiPfS0_S0_E5s_lut+648], %f192;
	ld.global.f32 	%f193, [%rd7+652];
	st.shared.f32 	[_ZZ10powerArrayPiPfS0_S0_E5s_lut+652], %f193;
	ld.global.f32 	%f194, [%rd7+656];
	st.shared.f32 	[_ZZ10powerArrayPiPfS0_S0_E5s_lut+656], %f194;
	ld.global.f32 	%f195, [%rd7+660];
	st.shared.f32 	[_ZZ10powerArrayPiPfS0_S0_E5s_lut+660], %f195;
	ld.global.f32 	%f196, [%rd7+664];
	st.shared.f32 	[_ZZ10powerArrayPiPfS0_S0_E5s_lut+664], %f196;
	ld.global.f32 	%f197, [%rd7+668];
	st.shared.f32 	[_ZZ10powerArrayPiPfS0_S0_E5s_lut+668], %f197;
	ld.global.f32 	%f198, [%rd7+672];
	st.shared.f32 	[_ZZ10powerArrayPiPfS0_S0_E5s_lut+672], %f198;
	ld.global.f32 	%f199, [%rd7+676];
	st.shared.f32 	[_ZZ10powerArrayPiPfS0_S0_E5s_lut+676], %f199;
	ld.global.f32 	%f200, [%rd7+680];
	st.shared.f32 	[_ZZ10powerArrayPiPfS0_S0_E5s_lut+680], %f200;
	ld.global.f32 	%f201, [%rd7+684];
	st.shared.f32 	[_ZZ10powerArrayPiPfS0_S0_E5s_lut+684], %f201;
	ld.global.f32 	%f202, [%rd7+688];
	st.shared.f32 	[_ZZ10powerArrayPiPfS0_S0_E5s_lut+688], %f202;
	ld.global.f32 	%f203, [%rd7+692];
	st.shared.f32 	[_ZZ10powerArrayPiPfS0_S0_E5s_lut+692], %f203;
	ld.global.f32 	%f204, [%rd7+696];
	st.shared.f32 	[_ZZ10powerArrayPiPfS0_S0_E5s_lut+696], %f204;
	ld.global.f32 	%f205, [%rd7+700];
	st.shared.f32 	[_ZZ10powerArrayPiPfS0_S0_E5s_lut+700], %f205;
	ld.global.f32 	%f206, [%rd7+704];
	st.shared.f32 	[_ZZ10powerArrayPiPfS0_S0_E5s_lut+704], %f206;
	ld.global.f32 	%f207, [%rd7+708];
	st.shared.f32 	[_ZZ10powerArrayPiPfS0_S0_E5s_lut+708], %f207;
	ld.global.f32 	%f208, [%rd7+712];
	st.shared.f32 	[_ZZ10powerArrayPiPfS0_S0_E5s_lut+712], %f208;
	ld.global.f32 	%f209, [%rd7+716];
	st.shared.f32 	[_ZZ10powerArrayPiPfS0_S0_E5s_lut+716], %f209;
	ld.global.f32 	%f210, [%rd7+720];
	st.shared.f32 	[_ZZ10powerArrayPiPfS0_S0_E5s_lut+720], %f210;
	ld.global.f32 	%f211, [%rd7+724];
	st.shared.f32 	[_ZZ10powerArrayPiPfS0_S0_E5s_lut+724], %f211;
	ld.global.f32 	%f212, [%rd7+728];
	st.shared.f32 	[_ZZ10powerArrayPiPfS0_S0_E5s_lut+728], %f212;
	ld.global.f32 	%f213, [%rd7+732];
	st.shared.f32 	[_ZZ10powerArrayPiPfS0_S0_E5s_lut+732], %f213;
	ld.global.f32 	%f214, [%rd7+736];
	st.shared.f32 	[_ZZ10powerArrayPiPfS0_S0_E5s_lut+736], %f214;
	ld.global.f32 	%f215, [%rd7+740];
	st.shared.f32 	[_ZZ10powerArrayPiPfS0_S0_E5s_lut+740], %f215;
	ld.global.f32 	%f216, [%rd7+744];
	st.shared.f32 	[_ZZ10powerArrayPiPfS0_S0_E5s_lut+744], %f216;
	ld.global.f32 	%f217, [%rd7+748];
	st.shared.f32 	[_ZZ10powerArrayPiPfS0_S0_E5s_lut+748], %f217;
	ld.global.f32 	%f218, [%rd7+752];
	st.shared.f32 	[_ZZ10powerArrayPiPfS0_S0_E5s_lut+752], %f218;
	ld.global.f32 	%f219, [%rd7+756];
	st.shared.f32 	[_ZZ10powerArrayPiPfS0_S0_E5s_lut+756], %f219;
	ld.global.f32 	%f220, [%rd7+760];
	st.shared.f32 	[_ZZ10powerArrayPiPfS0_S0_E5s_lut+760], %f220;
	ld.global.f32 	%f221, [%rd7+764];
	st.shared.f32 	[_ZZ10powerArrayPiPfS0_S0_E5s_lut+764], %f221;
	ld.global.f32 	%f222, [%rd7+768];
	st.shared.f32 	[_ZZ10powerArrayPiPfS0_S0_E5s_lut+768], %f222;
	ld.global.f32 	%f223, [%rd7+772];
	st.shared.f32 	[_ZZ10powerArrayPiPfS0_S0_E5s_lut+772], %f223;
	ld.global.f32 	%f224, [%rd7+776];
	st.shared.f32 	[_ZZ10powerArrayPiPfS0_S0_E5s_lut+776], %f224;
	ld.global.f32 	%f225, [%rd7+780];
	st.shared.f32 	[_ZZ10powerArrayPiPfS0_S0_E5s_lut+780], %f225;
	ld.global.f32 	%f226, [%rd7+784];
	st.shared.f32 	[_ZZ10powerArrayPiPfS0_S0_E5s_lut+784], %f226;
	ld.global.f32 	%f227, [%rd7+788];
	st.shared.f32 	[_ZZ10powerArrayPiPfS0_S0_E5s_lut+788], %f227;
	ld.global.f32 	%f228, [%rd7+792];
	st.shared.f32 	[_ZZ10powerArrayPiPfS0_S0_E5s_lut+792], %f228;
	ld.global.f32 	%f229, [%rd7+796];
	st.shared.f32 	[_ZZ10powerArrayPiPfS0_S0_E5s_lut+796], %f229;
	ld.global.f32 	%f230, [%rd7+800];
	st.shared.f32 	[_ZZ10powerArrayPiPfS0_S0_E5s_lut+800], %f230;
	ld.global.f32 	%f231, [%rd7+804];
	st.shared.f32 	[_ZZ10powerArrayPiPfS0_S0_E5s_lut+804], %f231;
	ld.global.f32 	%f232, [%rd7+808];
	st.shared.f32 	[_ZZ10powerArrayPiPfS0_S0_E5s_lut+808], %f232;
	ld.global.f32 	%f233, [%rd7+812];
	st.shared.f32 	[_ZZ10powerArrayPiPfS0_S0_E5s_lut+812], %f233;
	ld.global.f32 	%f234, [%rd7+816];
	st.shared.f32 	[_ZZ10powerArrayPiPfS0_S0_E5s_lut+816], %f234;
	ld.global.f32 	%f235, [%rd7+820];
	st.shared.f32 	[_ZZ10powerArrayPiPfS0_S0_E5s_lut+820], %f235;
	ld.global.f32 	%f236, [%rd7+824];
	st.shared.f32 	[_ZZ10powerArrayPiPfS0_S0_E5s_lut+824], %f236;
	ld.global.f32 	%f237, [%rd7+828];
	st.shared.f32 	[_ZZ10powerArrayPiPfS0_S0_E5s_lut+828], %f237;
	ld.global.f32 	%f238, [%rd7+832];
	st.shared.f32 	[_ZZ10powerArrayPiPfS0_S0_E5s_lut+832], %f238;
	ld.global.f32 	%f239, [%rd7+836];
	st.shared.f32 	[_ZZ10powerArrayPiPfS0_S0_E5s_lut+836], %f239;
	ld.global.f32 	%f240, [%rd7+840];
	st.shared.f32 	[_ZZ10powerArrayPiPfS0_S0_E5s_lut+840], %f240;
	ld.global.f32 	%f241, [%rd7+844];
	st.shared.f32 	[_ZZ10powerArrayPiPfS0_S0_E5s_lut+844], %f241;
	ld.global.f32 	%f242, [%rd7+848];
	st.shared.f32 	[_ZZ10powerArrayPiPfS0_S0_E5s_lut+848], %f242;
	ld.global.f32 	%f243, [%rd7+852];
	st.shared.f32 	[_ZZ10powerArrayPiPfS0_S0_E5s_lut+852], %f243;
	ld.global.f32 	%f244, [%rd7+856];
	st.shared.f32 	[_ZZ10powerArrayPiPfS0_S0_E5s_lut+856], %f244;
	ld.global.f32 	%f245, [%rd7+860];
	st.shared.f32 	[_ZZ10powerArrayPiPfS0_S0_E5s_lut+860], %f245;
	ld.global.f32 	%f246, [%rd7+864];
	st.shared.f32 	[_ZZ10powerArrayPiPfS0_S0_E5s_lut+864], %f246;
	ld.global.f32 	%f247, [%rd7+868];
	st.shared.f32 	[_ZZ10powerArrayPiPfS0_S0_E5s_lut+868], %f247;
	ld.global.f32 	%f248, [%rd7+872];
	st.shared.f32 	[_ZZ10powerArrayPiPfS0_S0_E5s_lut+872], %f248;
	ld.global.f32 	%f249, [%rd7+876];
	st.shared.f32 	[_ZZ10powerArrayPiPfS0_S0_E5s_lut+876], %f249;
	ld.global.f32 	%f250, [%rd7+880];
	st.shared.f32 	[_ZZ10powerArrayPiPfS0_S0_E5s_lut+880], %f250;
	ld.global.f32 	%f251, [%rd7+884];
	st.shared.f32 	[_ZZ10powerArrayPiPfS0_S0_E5s_lut+884], %f251;
	ld.global.f32 	%f252, [%rd7+888];
	st.shared.f32 	[_ZZ10powerArrayPiPfS0_S0_E5s_lut+888], %f252;
	ld.global.f32 	%f253, [%rd7+892];
	st.shared.f32 	[_ZZ10powerArrayPiPfS0_S0_E5s_lut+892], %f253;
	ld.global.f32 	%f254, [%rd7+896];
	st.shared.f32 	[_ZZ10powerArrayPiPfS0_S0_E5s_lut+896], %f254;
	ld.global.f32 	%f255, [%rd7+900];
	st.shared.f32 	[_ZZ10powerArrayPiPfS0_S0_E5s_lut+900], %f255;
	ld.global.f32 	%f256, [%rd7+904];
	st.shared.f32 	[_ZZ10powerArrayPiPfS0_S0_E5s_lut+904], %f256;
	ld.global.f32 	%f257, [%rd7+908];
	st.shared.f32 	[_ZZ10powerArrayPiPfS0_S0_E5s_lut+908], %f257;
	ld.global.f32 	%f258, [%rd7+912];
	st.shared.f32 	[_ZZ10powerArrayPiPfS0_S0_E5s_lut+912], %f258;
	ld.global.f32 	%f259, [%rd7+916];
	st.shared.f32 	[_ZZ10powerArrayPiPfS0_S0_E5s_lut+916], %f259;
	ld.global.f32 	%f260, [%rd7+920];
	st.shared.f32 	[_ZZ10powerArrayPiPfS0_S0_E5s_lut+920], %f260;
	ld.global.f32 	%f261, [%rd7+924];
	st.shared.f32 	[_ZZ10powerArrayPiPfS0_S0_E5s_lut+924], %f261;
	ld.global.f32 	%f262, [%rd7+928];
	st.shared.f32 	[_ZZ10powerArrayPiPfS0_S0_E5s_lut+928], %f262;
	ld.global.f32 	%f263, [%rd7+932];
	st.shared.f32 	[_ZZ10powerArrayPiPfS0_S0_E5s_lut+932], %f263;
	ld.global.f32 	%f264, [%rd7+936];
	st.shared.f32 	[_ZZ10powerArrayPiPfS0_S0_E5s_lut+936], %f264;
	ld.global.f32 	%f265, [%rd7+940];
	st.shared.f32 	[_ZZ10powerArrayPiPfS0_S0_E5s_lut+940], %f265;
	ld.global.f32 	%f266, [%rd7+944];
	st.shared.f32 	[_ZZ10powerArrayPiPfS0_S0_E5s_lut+944], %f266;
	ld.global.f32 	%f267, [%rd7+948];
	st.shared.f32 	[_ZZ10powerArrayPiPfS0_S0_E5s_lut+948], %f267;
	ld.global.f32 	%f268, [%rd7+952];
	st.shared.f32 	[_ZZ10powerArrayPiPfS0_S0_E5s_lut+952], %f268;
	ld.global.f32 	%f269, [%rd7+956];
	st.shared.f32 	[_ZZ10powerArrayPiPfS0_S0_E5s_lut+956], %f269;
	ld.global.f32 	%f270, [%rd7+960];
	st.shared.f32 	[_ZZ10powerArrayPiPfS0_S0_E5s_lut+960], %f270;
	ld.global.f32 	%f271, [%rd7+964];
	st.shared.f32 	[_ZZ10powerArrayPiPfS0_S0_E5s_lut+964], %f271;
	ld.global.f32 	%f272, [%rd7+968];
	st.shared.f32 	[_ZZ10powerArrayPiPfS0_S0_E5s_lut+968], %f272;
	ld.global.f32 	%f273, [%rd7+972];
	st.shared.f32 	[_ZZ10powerArrayPiPfS0_S0_E5s_lut+972], %f273;
	ld.global.f32 	%f274, [%rd7+976];
	st.shared.f32 	[_ZZ10powerArrayPiPfS0_S0_E5s_lut+976], %f274;
	ld.global.f32 	%f275, [%rd7+980];
	st.shared.f32 	[_ZZ10powerArrayPiPfS0_S0_E5s_lut+980], %f275;
	ld.global.f32 	%f276, [%rd7+984];
	st.shared.f32 	[_ZZ10powerArrayPiPfS0_S0_E5s_lut+984], %f276;
	ld.global.f32 	%f277, [%rd7+988];
	st.shared.f32 	[_ZZ10powerArrayPiPfS0_S0_E5s_lut+988], %f277;
	ld.global.f32 	%f278, [%rd7+992];
	st.shared.f32 	[_ZZ10powerArrayPiPfS0_S0_E5s_lut+992], %f278;
	ld.global.f32 	%f279, [%rd7+996];
	st.shared.f32 	[_ZZ10powerArrayPiPfS0_S0_E5s_lut+996], %f279;
	ld.global.f32 	%f280, [%rd7+1000];
	st.shared.f32 	[_ZZ10powerArrayPiPfS0_S0_E5s_lut+1000], %f280;
	ld.global.f32 	%f281, [%rd7+1004];
	st.shared.f32 	[_ZZ10powerArrayPiPfS0_S0_E5s_lut+1004], %f281;
	ld.global.f32 	%f282, [%rd7+1008];
	st.shared.f32 	[_ZZ10powerArrayPiPfS0_S0_E5s_lut+1008], %f282;
	ld.global.f32 	%f283, [%rd7+1012];
	st.shared.f32 	[_ZZ10powerArrayPiPfS0_S0_E5s_lut+1012], %f283;
	ld.global.f32 	%f284, [%rd7+1016];
	st.shared.f32 	[_ZZ10powerArrayPiPfS0_S0_E5s_lut+1016], %f284;
	ld.global.f32 	%f285, [%rd7+1020];
	st.shared.f32 	[_ZZ10powerArrayPiPfS0_S0_E5s_lut+1020], %f285;
	mov.b32 	%r104, 0;
	mov.u32 	%r15, _ZZ10powerArrayPiPfS0_S0_E8s_weight;
$L__BB0_1:
	mul.wide.u32 	%rd9, %r104, 4;
	add.s64 	%rd10, %rd1, %rd9;
	ld.global.f32 	%f286, [%rd10];
	shl.b32 	%r14, %r104, 2;
	add.s32 	%r16, %r15, %r14;
	st.shared.f32 	[%r16], %f286;
	ld.global.f32 	%f287, [%rd10+4];
	st.shared.f32 	[%r16+4], %f287;
	ld.global.f32 	%f288, [%rd10+8];
	st.shared.f32 	[%r16+8], %f288;
	ld.global.f32 	%f289, [%rd10+12];
	st.shared.f32 	[%r16+12], %f289;
	ld.global.f32 	%f290, [%rd10+16];
	st.shared.f32 	[%r16+16], %f290;
	ld.global.f32 	%f291, [%rd10+20];
	st.shared.f32 	[%r16+20], %f291;
	ld.global.f32 	%f292, [%rd10+24];
	st.shared.f32 	[%r16+24], %f292;
	ld.global.f32 	%f293, [%rd10+28];
	st.shared.f32 	[%r16+28], %f293;
	ld.global.f32 	%f294, [%rd10+32];
	st.shared.f32 	[%r16+32], %f294;
	ld.global.f32 	%f295, [%rd10+36];
	st.shared.f32 	[%r16+36], %f295;
	ld.global.f32 	%f296, [%rd10+40];
	st.shared.f32 	[%r16+40], %f296;
	ld.global.f32 	%f297, [%rd10+44];
	st.shared.f32 	[%r16+44], %f297;
	ld.global.f32 	%f298, [%rd10+48];
	st.shared.f32 	[%r16+48], %f298;
	ld.global.f32 	%f299, [%rd10+52];
	st.shared.f32 	[%r16+52], %f299;
	ld.global.f32 	%f300, [%rd10+56];
	st.shared.f32 	[%r16+56], %f300;
	ld.global.f32 	%f301, [%rd10+60];
	st.shared.f32 	[%r16+60], %f301;
	ld.global.f32 	%f302, [%rd10+64];
	st.shared.f32 	[%r16+64], %f302;
	ld.global.f32 	%f303, [%rd10+68];
	st.shared.f32 	[%r16+68], %f303;
	ld.global.f32 	%f304, [%rd10+72];
	st.shared.f32 	[%r16+72], %f304;
	ld.global.f32 	%f305, [%rd10+76];
	st.shared.f32 	[%r16+76], %f305;
	ld.global.f32 	%f306, [%rd10+80];
	st.shared.f32 	[%r16+80], %f306;
	ld.global.f32 	%f307, [%rd10+84];
	st.shared.f32 	[%r16+84], %f307;
	ld.global.f32 	%f308, [%rd10+88];
	st.shared.f32 	[%r16+88], %f308;
	ld.global.f32 	%f309, [%rd10+92];
	st.shared.f32 	[%r16+92], %f309;
	ld.global.f32 	%f310, [%rd10+96];
	st.shared.f32 	[%r16+96], %f310;
	ld.global.f32 	%f311, [%rd10+100];
	st.shared.f32 	[%r16+100], %f311;
	ld.global.f32 	%f312, [%rd10+104];
	st.shared.f32 	[%r16+104], %f312;
	ld.global.f32 	%f313, [%rd10+108];
	st.shared.f32 	[%r16+108], %f313;
	ld.global.f32 	%f314, [%rd10+112];
	st.shared.f32 	[%r16+112], %f314;
	ld.global.f32 	%f315, [%rd10+116];
	st.shared.f32 	[%r16+116], %f315;
	ld.global.f32 	%f316, [%rd10+120];
	st.shared.f32 	[%r16+120], %f316;
	ld.global.f32 	%f317, [%rd10+124];
	st.shared.f32 	[%r16+124], %f317;
	add.s32 	%r104, %r104, 32;
	setp.ne.s32 	%p1, %r104, 6912;
	@%p1 bra 	$L__BB0_1;
	mov.u32 	%r3, %tid.x;
	mov.u32 	%r4, %tid.y;
	mov.u32 	%r5, %tid.z;
	mov.u32 	%r17, %ctaid.y;
	shl.b32 	%r18, %r17, 2;
	add.s32 	%r6, %r18, %r4;
	mov.u32 	%r19, %ctaid.x;
	shl.b32 	%r20, %r19, 2;
	add.s32 	%r7, %r20, %r3;
	add.s32 	%r21, %r6, -1;
	add.s32 	%r22, %r7, -1;
	or.b32  	%r23, %r21, %r22;
	setp.lt.u32 	%p2, %r23, 256;
	mov.u32 	%r24, _ZZ10powerArrayPiPfS0_S0_E7s_input;
	mad.lo.s32 	%r25, %r4, 576, %r24;
	mad.lo.s32 	%r8, %r3, 96, %r25;
	@%p2 bra 	$L__BB0_4;
	mov.b32 	%r26, 0;
	st.shared.u32 	[%r8], %r26;
	st.shared.u32 	[%r8+4], %r26;
	st.shared.u32 	[%r8+8], %r26;
	st.shared.u32 	[%r8+12], %r26;
	st.shared.u32 	[%r8+16], %r26;
	st.shared.u32 	[%r8+20], %r26;
	st.shared.u32 	[%r8+24], %r26;
	st.shared.u32 	[%r8+28], %r26;
	st.shared.u32 	[%r8+32], %r26;
	st.shared.u32 	[%r8+36], %r26;
	st.shared.u32 	[%r8+40], %r26;
	st.shared.u32 	[%r8+44], %r26;
	st.shared.u32 	[%r8+48], %r26;
	st.shared.u32 	[%r8+52], %r26;
	st.shared.u32 	[%r8+56], %r26;
	st.shared.u32 	[%r8+60], %r26;
	st.shared.u32 	[%r8+64], %r26;
	st.shared.u32 	[%r8+68], %r26;
	st.shared.u32 	[%r8+72], %r26;
	st.shared.u32 	[%r8+76], %r26;
	st.shared.u32 	[%r8+80], %r26;
	st.shared.u32 	[%r8+84], %r26;
	st.shared.u32 	[%r8+88], %r26;
	st.shared.u32 	[%r8+92], %r26;
	bra.uni 	$L__BB0_5;
$L__BB0_4:
	mul.lo.s32 	%r27, %r6, 6144;
	mad.lo.s32 	%r28, %r7, 24, %r27;
	add.s32 	%r29, %r28, -6168;
	cvta.to.global.u64 	%rd11, %rd3;
	mul.wide.s32 	%rd12, %r29, 4;
	add.s64 	%rd13, %rd11, %rd12;
	ld.global.u32 	%r30, [%rd13];
	st.shared.u32 	[%r8], %r30;
	ld.global.u32 	%r31, [%rd13+4];
	st.shared.u32 	[%r8+4], %r31;
	ld.global.u32 	%r32, [%rd13+8];
	st.shared.u32 	[%r8+8], %r32;
	ld.global.u32 	%r33, [%rd13+12];
	st.shared.u32 	[%r8+12], %r33;
	ld.global.u32 	%r34, [%rd13+16];
	st.shared.u32 	[%r8+16], %r34;
	ld.global.u32 	%r35, [%rd13+20];
	st.shared.u32 	[%r8+20], %r35;
	ld.global.u32 	%r36, [%rd13+24];
	st.shared.u32 	[%r8+24], %r36;
	ld.global.u32 	%r37, [%rd13+28];
	st.shared.u32 	[%r8+28], %r37;
	ld.global.u32 	%r38, [%rd13+32];
	st.shared.u32 	[%r8+32], %r38;
	ld.global.u32 	%r39, [%rd13+36];
	st.shared.u32 	[%r8+36], %r39;
	ld.global.u32 	%r40, [%rd13+40];
	st.shared.u32 	[%r8+40], %r40;
	ld.global.u32 	%r41, [%rd13+44];
	st.shared.u32 	[%r8+44], %r41;
	ld.global.u32 	%r42, [%rd13+48];
	st.shared.u32 	[%r8+48], %r42;
	ld.global.u32 	%r43, [%rd13+52];
	st.shared.u32 	[%r8+52], %r43;
	ld.global.u32 	%r44, [%rd13+56];
	st.shared.u32 	[%r8+56], %r44;
	ld.global.u32 	%r45, [%rd13+60];
	st.shared.u32 	[%r8+60], %r45;
	ld.global.u32 	%r46, [%rd13+64];
	st.shared.u32 	[%r8+64], %r46;
	ld.global.u32 	%r47, [%rd13+68];
	st.shared.u32 	[%r8+68], %r47;
	ld.global.u32 	%r48, [%rd13+72];
	st.shared.u32 	[%r8+72], %r48;
	ld.global.u32 	%r49, [%rd13+76];
	st.shared.u32 	[%r8+76], %r49;
	ld.global.u32 	%r50, [%rd13+80];
	st.shared.u32 	[%r8+80], %r50;
	ld.global.u32 	%r51, [%rd13+84];
	st.shared.u32 	[%r8+84], %r51;
	ld.global.u32 	%r52, [%rd13+88];
	st.shared.u32 	[%r8+88], %r52;
	ld.global.u32 	%r53, [%rd13+92];
	st.shared.u32 	[%r8+92], %r53;
$L__BB0_5:
	bar.sync 	0;
	or.b32  	%r54, %r3, %r4;
	and.b32  	%r55, %r54, 1020;
	setp.ne.s32 	%p3, %r55, 0;
	setp.gt.u32 	%p4, %r5, 7;
	or.pred  	%p5, %p4, %p3;
	@%p5 bra 	$L__BB0_12;
	shl.b32 	%r57, %r5, 2;
	add.s32 	%r58, %r8, %r57;
	ld.shared.u32 	%r59, [%r58];
	cvt.rn.f32.s32 	%f1, %r59;
	ld.shared.u32 	%r60, [%r58+4];
	cvt.rn.f32.s32 	%f2, %r60;
	ld.shared.u32 	%r61, [%r58+8];
	cvt.rn.f32.s32 	%f3, %r61;
	ld.shared.u32 	%r62, [%r58+96];
	cvt.rn.f32.s32 	%f4, %r62;
	ld.shared.u32 	%r63, [%r58+100];
	cvt.rn.f32.s32 	%f5, %r63;
	ld.shared.u32 	%r64, [%r58+104];
	cvt.rn.f32.s32 	%f6, %r64;
	ld.shared.u32 	%r65, [%r58+192];
	cvt.rn.f32.s32 	%f7, %r65;
	ld.shared.u32 	%r66, [%r58+196];
	cvt.rn.f32.s32 	%f8, %r66;
	ld.shared.u32 	%r67, [%r58+200];
	cvt.rn.f32.s32 	%f9, %r67;
	ld.shared.u32 	%r68, [%r58+576];
	cvt.rn.f32.s32 	%f10, %r68;
	ld.shared.u32 	%r69, [%r58+580];
	cvt.rn.f32.s32 	%f11, %r69;
	ld.shared.u32 	%r70, [%r58+584];
	cvt.rn.f32.s32 	%f12, %r70;
	ld.shared.u32 	%r71, [%r58+672];
	cvt.rn.f32.s32 	%f13, %r71;
	ld.shared.u32 	%r72, [%r58+676];
	cvt.rn.f32.s32 	%f14, %r72;
	ld.shared.u32 	%r73, [%r58+680];
	cvt.rn.f32.s32 	%f15, %r73;
	ld.shared.u32 	%r74, [%r58+768];
	cvt.rn.f32.s32 	%f16, %r74;
	ld.shared.u32 	%r75, [%r58+772];
	cvt.rn.f32.s32 	%f17, %r75;
	ld.shared.u32 	%r76, [%r58+776];
	cvt.rn.f32.s32 	%f18, %r76;
	ld.shared.u32 	%r77, [%r58+1152];
	cvt.rn.f32.s32 	%f19, %r77;
	ld.shared.u32 	%r78, [%r58+1156];
	cvt.rn.f32.s32 	%f20, %r78;
	ld.shared.u32 	%r79, [%r58+1160];
	cvt.rn.f32.s32 	%f21, %r79;
	ld.shared.u32 	%r80, [%r58+1248];
	cvt.rn.f32.s32 	%f22, %r80;
	ld.shared.u32 	%r81, [%r58+1252];
	cvt.rn.f32.s32 	%f23, %r81;
	ld.shared.u32 	%r82, [%r58+1256];
	cvt.rn.f32.s32 	%f24, %r82;
	ld.shared.u32 	%r83, [%r58+1344];
	cvt.rn.f32.s32 	%f25, %r83;
	ld.shared.u32 	%r84, [%r58+1348];
	cvt.rn.f32.s32 	%f26, %r84;
	ld.shared.u32 	%r85, [%r58+1352];
	cvt.rn.f32.s32 	%f27, %r85;
	mov.b32 	%r105, 0;
$L__BB0_7:
	mov.f32 	%f462, 0f00000000;
	mov.b32 	%r106, 13824;
$L__BB0_8:
	mov.u32 	%r87, _ZZ10powerArrayPiPfS0_S0_E8s_weight;
	mad.lo.s32 	%r88, %r105, 432, %r87;
	add.s32 	%r89, %r88, %r106;
	ld.shared.f32 	%f319, [%r89+-13824];
	fma.rn.f32 	%f320, %f319, %f1, 0f00000000;
	ld.shared.f32 	%f321, [%r89];
	fma.rn.f32 	%f322, %f321, %f1, 0f00000000;
	ld.shared.f32 	%f323, [%r89+-13820];
	fma.rn.f32 	%f324, %f323, %f2, %f320;
	ld.shared.f32 	%f325, [%r89+4];
	fma.rn.f32 	%f326, %f325, %f2, %f322;
	ld.shared.f32 	%f327, [%r89+-13816];
	fma.rn.f32 	%f328, %f327, %f3, %f324;
	ld.shared.f32 	%f329, [%r89+8];
	fma.rn.f32 	%f330, %f329, %f3, %f326;
	ld.shared.f32 	%f331, [%r89+-13812];
	fma.rn.f32 	%f332, %f331, %f4, %f328;
	ld.shared.f32 	%f333, [%r89+12];
	fma.rn.f32 	%f334, %f333, %f4, %f330;
	ld.shared.f32 	%f335, [%r89+-13808];
	fma.rn.f32 	%f336, %f335, %f5, %f332;
	ld.shared.f32 	%f337, [%r89+16];
	fma.rn.f32 	%f338, %f337, %f5, %f334;
	ld.shared.f32 	%f339, [%r89+-13804];
	fma.rn.f32 	%f340, %f339, %f6, %f336;
	ld.shared.f32 	%f341, [%r89+20];
	fma.rn.f32 	%f342, %f341, %f6, %f338;
	ld.shared.f32 	%f343, [%r89+-13800];
	fma.rn.f32 	%f344, %f343, %f7, %f340;
	ld.shared.f32 	%f345, [%r89+24];
	fma.rn.f32 	%f346, %f345, %f7, %f342;
	ld.shared.f32 	%f347, [%r89+-13796];
	fma.rn.f32 	%f348, %f347, %f8, %f344;
	ld.shared.f32 	%f349, [%r89+28];
	fma.rn.f32 	%f350, %f349, %f8, %f346;
	ld.shared.f32 	%f351, [%r89+-13792];
	fma.rn.f32 	%f352, %f351, %f9, %f348;
	ld.shared.f32 	%f353, [%r89+32];
	fma.rn.f32 	%f354, %f353, %f9, %f350;
	ld.shared.f32 	%f355, [%r89+-13788];
	fma.rn.f32 	%f356, %f355, %f10, %f352;
	ld.shared.f32 	%f357, [%r89+36];
	fma.rn.f32 	%f358, %f357, %f10, %f354;
	ld.shared.f32 	%f359, [%r89+-13784];
	fma.rn.f32 	%f360, %f359, %f11, %f356;
	ld.shared.f32 	%f361, [%r89+40];
	fma.rn.f32 	%f362, %f361, %f11, %f358;
	ld.shared.f32 	%f363, [%r89+-13780];
	fma.rn.f32 	%f364, %f363, %f12, %f360;
	ld.shared.f32 	%f365, [%r89+44];
	fma.rn.f32 	%f366, %f365, %f12, %f362;
	ld.shared.f32 	%f367, [%r89+-13776];
	fma.rn.f32 	%f368, %f367, %f13, %f364;
	ld.shared.f32 	%f369, [%r89+48];
	fma.rn.f32 	%f370, %f369, %f13, %f366;
	ld.shared.f32 	%f371, [%r89+-13772];
	fma.rn.f32 	%f372, %f371, %f14, %f368;
	ld.shared.f32 	%f373, [%r89+52];
	fma.rn.f32 	%f374, %f373, %f14, %f370;
	ld.shared.f32 	%f375, [%r89+-13768];
	fma.rn.f32 	%f376, %f375, %f15, %f372;
	ld.shared.f32 	%f377, [%r89+56];
	fma.rn.f32 	%f378, %f377, %f15, %f374;
	ld.shared.f32 	%f379, [%r89+-13764];
	fma.rn.f32 	%f380, %f379, %f16, %f376;
	ld.shared.f32 	%f381, [%r89+60];
	fma.rn.f32 	%f382, %f381, %f16, %f378;
	ld.shared.f32 	%f383, [%r89+-13760];
	fma.rn.f32 	%f384, %f383, %f17, %f380;
	ld.shared.f32 	%f385, [%r89+64];
	fma.rn.f32 	%f386, %f385, %f17, %f382;
	ld.shared.f32 	%f387, [%r89+-13756];
	fma.rn.f32 	%f388, %f387, %f18, %f384;
	ld.shared.f32 	%f389, [%r89+68];
	fma.rn.f32 	%f390, %f389, %f18, %f386;
	ld.shared.f32 	%f391, [%r89+-13752];
	fma.rn.f32 	%f392, %f391, %f19, %f388;
	ld.shared.f32 	%f393, [%r89+72];
	fma.rn.f32 	%f394, %f393, %f19, %f390;
	ld.shared.f32 	%f395, [%r89+-13748];
	fma.rn.f32 	%f396, %f395, %f20, %f392;
	ld.shared.f32 	%f397, [%r89+76];
	fma.rn.f32 	%f398, %f397, %f20, %f394;
	ld.shared.f32 	%f399, [%r89+-13744];
	fma.rn.f32 	%f400, %f399, %f21, %f396;
	ld.shared.f32 	%f401, [%r89+80];
	fma.rn.f32 	%f402, %f401, %f21, %f398;
	ld.shared.f32 	%f403, [%r89+-13740];
	fma.rn.f32 	%f404, %f403, %f22, %f400;
	ld.shared.f32 	%f405, [%r89+84];
	fma.rn.f32 	%f406, %f405, %f22, %f402;
	ld.shared.f32 	%f407, [%r89+-13736];
	fma.rn.f32 	%f408, %f407, %f23, %f404;
	ld.shared.f32 	%f409, [%r89+88];
	fma.rn.f32 	%f410, %f409, %f23, %f406;
	ld.shared.f32 	%f411, [%r89+-13732];
	fma.rn.f32 	%f412, %f411, %f24, %f408;
	ld.shared.f32 	%f413, [%r89+92];
	fma.rn.f32 	%f414, %f413, %f24, %f410;
	ld.shared.f32 	%f415, [%r89+-13728];
	fma.rn.f32 	%f416, %f415, %f25, %f412;
	ld.shared.f32 	%f417, [%r89+96];
	fma.rn.f32 	%f418, %f417, %f25, %f414;
	ld.shared.f32 	%f419, [%r89+-13724];
	fma.rn.f32 	%f420, %f419, %f26, %f416;
	ld.shared.f32 	%f421, [%r89+100];
	fma.rn.f32 	%f422, %f421, %f26, %f418;
	ld.shared.f32 	%f423, [%r89+-13720];
	fma.rn.f32 	%f424, %f423, %f27, %f420;
	ld.shared.f32 	%f425, [%r89+104];
	fma.rn.f32 	%f426, %f425, %f27, %f422;
	setp.gt.f32 	%p6, %f424, 0f437F0000;
	cvt.rzi.s32.f32 	%r90, %f424;
	selp.b32 	%r91, 255, %r90, %p6;
	setp.gt.f32 	%p7, %f426, 0f437F0000;
	cvt.rzi.s32.f32 	%r92, %f426;
	selp.b32 	%r93, 255, %r92, %p7;
	shl.b32 	%r94, %r91, 2;
	mov.u32 	%r95, _ZZ10powerArrayPiPfS0_S0_E5s_lut;
	add.s32 	%r96, %r95, %r94;
	ld.shared.f32 	%f427, [%r96];
	shl.b32 	%r97, %r93, 2;
	add.s32 	%r98, %r95, %r97;
	ld.shared.f32 	%f428, [%r98];
	add.f32 	%f429, %f427, %f428;
	add.f32 	%f462, %f462, %f429;
	add.s32 	%r106, %r106, 108;
	setp.ne.s32 	%p8, %r106, 14256;
	@%p8 bra 	$L__BB0_8;
	mul.wide.u32 	%rd14, %r105, 4;
	add.s64 	%rd15, %rd2, %rd14;
	st.local.f32 	[%rd15], %f462;
	add.s32 	%r105, %r105, 1;
	setp.ne.s32 	%p9, %r105, 32;
	@%p9 bra 	$L__BB0_7;
	setp.gt.u32 	%p10, %r6, 255;
	setp.gt.s32 	%p11, %r7, 255;
	or.pred  	%p12, %p10, %p11;
	@%p12 bra 	$L__BB0_12;
	ld.param.u64 	%rd19, [_Z10powerArrayPiPfS0_S0__param_3];
	shl.b32 	%r99, %r6, 16;
	shl.b32 	%r100, %r7, 8;
	shl.b32 	%r101, %r5, 5;
	add.s32 	%r102, %r100, %r101;
	add.s32 	%r103, %r99, %r102;
	ld.local.v4.f32 	{%f430, %f431, %f432, %f433}, [%rd2];
	cvta.to.global.u64 	%rd16, %rd19;
	mul.wide.s32 	%rd17, %r103, 4;
	add.s64 	%rd18, %rd16, %rd17;
	st.global.f32 	[%rd18], %f430;
	st.global.f32 	[%rd18+4], %f431;
	st.global.f32 	[%rd18+8], %f432;
	st.global.f32 	[%rd18+12], %f433;
	ld.local.v4.f32 	{%f434, %f435, %f436, %f437}, [%rd2+16];
	st.global.f32 	[%rd18+16], %f434;
	st.global.f32 	[%rd18+20], %f435;
	st.global.f32 	[%rd18+24], %f436;
	st.global.f32 	[%rd18+28], %f437;
	ld.local.v4.f32 	{%f438, %f439, %f440, %f441}, [%rd2+32];
	st.global.f32 	[%rd18+32], %f438;
	st.global.f32 	[%rd18+36], %f439;
	st.global.f32 	[%rd18+40], %f440;
	st.global.f32 	[%rd18+44], %f441;
	ld.local.v4.f32 	{%f442, %f443, %f444, %f445}, [%rd2+48];
	st.global.f32 	[%rd18+48], %f442;
	st.global.f32 	[%rd18+52], %f443;
	st.global.f32 	[%rd18+56], %f444;
	st.global.f32 	[%rd18+60], %f445;
	ld.local.v4.f32 	{%f446, %f447, %f448, %f449}, [%rd2+64];
	st.global.f32 	[%rd18+64], %f446;
	st.global.f32 	[%rd18+68], %f447;
	st.global.f32 	[%rd18+72], %f448;
	st.global.f32 	[%rd18+76], %f449;
	ld.local.v4.f32 	{%f450, %f451, %f452, %f453}, [%rd2+80];
	st.global.f32 	[%rd18+80], %f450;
	st.global.f32 	[%rd18+84], %f451;
	st.global.f32 	[%rd18+88], %f452;
	st.global.f32 	[%rd18+92], %f453;
	ld.local.v4.f32 	{%f454, %f455, %f456, %f457}, [%rd2+96];
	st.global.f32 	[%rd18+96], %f454;
	st.global.f32 	[%rd18+100], %f455;
	st.global.f32 	[%rd18+104], %f456;
	st.global.f32 	[%rd18+108], %f457;
	ld.local.v4.f32 	{%f458, %f459, %f460, %f461}, [%rd2+112];
	st.global.f32 	[%rd18+112], %f458;
	st.global.f32 	[%rd18+116], %f459;
	st.global.f32 	[%rd18+120], %f460;
	st.global.f32 	[%rd18+124], %f461;
$L__BB0_12:
	ret;

}


// ===== COMPILED SASS (sm_100) =====

	.target	sm_100

	.elftype	@"ET_EXEC"


//--------------------- .note.nv.tkinfo           --------------------------
	.section	.note.nv.tkinfo,"",@"SHT_NOTE"
	.sectionflags	@"SHF_NOTE_NV_TKINFO"
	.tkinfo
        /*0018*/ 	.word	0x00000002
        /*0030*/ 	.string	""
        /*0030*/ 	.string	"ptxas"
        /*0030*/ 	.string	"Cuda compilation tools, release 13.0, V13.0.88"
        /*0030*/ 	.string	"Build cuda_13.0.r13.0/compiler.36424714_0"
        /*0030*/ 	.string	"-arch sm_100 -m 64 "



//--------------------- .note.nv.cuinfo           --------------------------
	.section	.note.nv.cuinfo,"",@"SHT_NOTE"
	.sectionflags	@"SHF_NOTE_NV_CUINFO"
        /*0018*/ 	.short	0x0002
        /*001a*/ 	.short	0x0064
        /*001c*/ 	.short	0x0082
	.zero		2


//--------------------- .nv.info                  --------------------------
	.section	.nv.info,"",@"SHT_CUDA_INFO"
	.align	4


	//----- nvinfo : EIATTR_REGCOUNT
	.align		4
        /*0000*/ 	.byte	0x04, 0x2f
        /*0002*/ 	.short	(.L_1 - .L_0)
	.align		4
.L_0:
        /*0004*/ 	.word	index@(_Z10powerArrayPiPfS0_S0_)
        /*0008*/ 	.word	0x00000028


	//----- nvinfo : EIATTR_FRAME_SIZE
	.align		4
.L_1:
        /*000c*/ 	.byte	0x04, 0x11
        /*000e*/ 	.short	(.L_3 - .L_2)
	.align		4
.L_2:
        /*0010*/ 	.word	index@(_Z10powerArrayPiPfS0_S0_)
        /*0014*/ 	.word	0x00000080


	//----- nvinfo : EIATTR_MIN_STACK_SIZE
	.align		4
.L_3:
        /*0018*/ 	.byte	0x04, 0x12
        /*001a*/ 	.short	(.L_5 - .L_4)
	.align		4
.L_4:
        /*001c*/ 	.word	index@(_Z10powerArrayPiPfS0_S0_)
        /*0020*/ 	.word	0x00000080
.L_5:


//--------------------- .nv.compat                --------------------------
	.section	.nv.compat,"",@"SHT_CUDA_COMPAT_INFO"
	.align	4
        /*0000*/ 	.byte	0x02, 0x09, 0x00, 0x00, 0x02, 0x02, 0x01, 0x00, 0x02, 0x05, 0x05, 0x00, 0x03, 0x07, 0x01, 0x01
        /*0010*/ 	.byte	0x02, 0x03, 0x00, 0x00, 0x02, 0x06, 0x01, 0x00, 0x04, 0x0b, 0x08, 0x00, 0x01, 0x00, 0x00, 0x00
        /*0020*/ 	.byte	0x00, 0x00, 0x00, 0x00


//--------------------- .nv.info._Z10powerArrayPiPfS0_S0_ --------------------------
	.section	.nv.info._Z10powerArrayPiPfS0_S0_,"",@"SHT_CUDA_INFO"
	.sectionflags	@""
	.align	4


	//----- nvinfo : EIATTR_CUDA_API_VERSION
	.align		4
        /*0000*/ 	.byte	0x04, 0x37
        /*0002*/ 	.short	(.L_7 - .L_6)
.L_6:
        /*0004*/ 	.word	0x00000082


	//----- nvinfo : EIATTR_KPARAM_INFO
	.align		4
.L_7:
        /*0008*/ 	.byte	0x04, 0x17
        /*000a*/ 	.short	(.L_9 - .L_8)
.L_8:
        /*000c*/ 	.word	0x00000000
        /*0010*/ 	.short	0x0003
        /*0012*/ 	.short	0x0018
        /*0014*/ 	.byte	0x00, 0xf5, 0x21, 0x00


	//----- nvinfo : EIATTR_KPARAM_INFO
	.align		4
.L_9:
        /*0018*/ 	.byte	0x04, 0x17
        /*001a*/ 	.short	(.L_11 - .L_10)
.L_10:
        /*001c*/ 	.word	0x00000000
        /*0020*/ 	.short	0x0002
        /*0022*/ 	.short	0x0010
        /*0024*/ 	.byte	0x00, 0xf5, 0x21, 0x00


	//----- nvinfo : EIATTR_KPARAM_INFO
	.align		4
.L_11:
        /*0028*/ 	.byte	0x04, 0x17
        /*002a*/ 	.short	(.L_13 - .L_12)
.L_12:
        /*002c*/ 	.word	0x00000000
        /*0030*/ 	.short	0x0001
        /*0032*/ 	.short	0x0008
        /*0034*/ 	.byte	0x00, 0xf5, 0x21, 0x00


	//----- nvinfo : EIATTR_KPARAM_INFO
	.align		4
.L_13:
        /*0038*/ 	.byte	0x04, 0x17
        /*003a*/ 	.short	(.L_15 - .L_14)
.L_14:
        /*003c*/ 	.word	0x00000000
        /*0040*/ 	.short	0x0000
        /*0042*/ 	.short	0x0000
        /*0044*/ 	.byte	0x00, 0xf5, 0x21, 0x00


	//----- nvinfo : EIATTR_SPARSE_MMA_MASK
	.align		4
.L_15:
        /*0048*/ 	.byte	0x03, 0x50
        /*004a*/ 	.short	0x0000


	//----- nvinfo : EIATTR_MAXREG_COUNT
	.align		4
        /*004c*/ 	.byte	0x03, 0x1b
        /*004e*/ 	.short	0x00ff


	//----- nvinfo : EIATTR_NUM_BARRIERS
	.align		4
        /*0050*/ 	.byte	0x02, 0x4c
        /*0052*/ 	.byte	0x01
	.zero		1


	//----- nvinfo : EIATTR_MERCURY_ISA_VERSION
	.align		4
        /*0054*/ 	.byte	0x03, 0x5f
        /*0056*/ 	.short	0x0101


	//----- nvinfo : EIATTR_VRC_CTA_INIT_COUNT
	.align		4
        /*0058*/ 	.byte	0x02, 0x4a
	.zero		1
	.zero		1


	//----- nvinfo : EIATTR_EXIT_INSTR_OFFSETS
	.align		4
        /*005c*/ 	.byte	0x04, 0x1c
        /*005e*/ 	.short	(.L_17 - .L_16)


	//   ....[0]....
.L_16:
        /*0060*/ 	.word	0x00001b70


	//   ....[1]....
        /*0064*/ 	.word	0x000027a0


	//   ....[2]....
        /*0068*/ 	.word	0x00002a90


	//----- nvinfo : EIATTR_CRS_STACK_SIZE
	.align		4
.L_17:
        /*006c*/ 	.byte	0x04, 0x1e
        /*006e*/ 	.short	(.L_19 - .L_18)
.L_18:
        /*0070*/ 	.word	0x00000000


	//----- nvinfo : EIATTR_CBANK_PARAM_SIZE
	.align		4
.L_19:
        /*0074*/ 	.byte	0x03, 0x19
        /*0076*/ 	.short	0x0020


	//----- nvinfo : EIATTR_PARAM_CBANK
	.align		4
        /*0078*/ 	.byte	0x04, 0x0a
        /*007a*/ 	.short	(.L_21 - .L_20)
	.align		4
.L_20:
        /*007c*/ 	.word	index@(.nv.constant0._Z10powerArrayPiPfS0_S0_)
        /*0080*/ 	.short	0x0380
        /*0082*/ 	.short	0x0020


	//----- nvinfo : EIATTR_SW_WAR
	.align		4
.L_21:
        /*0084*/ 	.byte	0x04, 0x36
        /*0086*/ 	.short	(.L_23 - .L_22)
.L_22:
        /*0088*/ 	.word	0x00000008
.L_23:


//--------------------- .nv.callgraph             --------------------------
	.section	.nv.callgraph,"",@"SHT_CUDA_CALLGRAPH"
	.align	4
	.sectionentsize	8
	.align		4
        /*0000*/ 	.word	0x00000000
	.align		4
        /*0004*/ 	.word	0xffffffff
	.align		4
        /*0008*/ 	.word	0x00000000
	.align		4
        /*000c*/ 	.word	0xfffffffe
	.align		4
        /*0010*/ 	.word	0x00000000
	.align		4
        /*0014*/ 	.word	0xfffffffd
	.align		4
        /*0018*/ 	.word	0x00000000
	.align		4
        /*001c*/ 	.word	0xfffffffc


//--------------------- .text._Z10powerArrayPiPfS0_S0_ --------------------------
	.section	.text._Z10powerArrayPiPfS0_S0_,"ax",@progbits
	.align	128
        .global         _Z10powerArrayPiPfS0_S0_
        .type           _Z10powerArrayPiPfS0_S0_,@function
        .size           _Z10powerArrayPiPfS0_S0_,(.L_x_6 - _Z10powerArrayPiPfS0_S0_)
        .other          _Z10powerArrayPiPfS0_S0_,@"STO_CUDA_ENTRY STV_DEFAULT"
_Z10powerArrayPiPfS0_S0_:
.text._Z10powerArrayPiPfS0_S0_:
[----:B------:R-:W0:Y:S08]  /*0000*/  LDC R1, c[0x0][0x37c] ;  /* 0x0000df00ff017b82 */ /* 0x000e300000000800 */
[----:B------:R-:W1:Y:S01]  /*0010*/  LDC.64 R36, c[0x0][0x390] ;  /* 0x0000e400ff247b82 */ /* 0x000e620000000a00 */
[----:B------:R-:W1:Y:S01]  /*0020*/  LDCU.64 UR8, c[0x0][0x358] ;  /* 0x00006b00ff0877ac */ /* 0x000e620008000a00 */
[----:B0-----:R-:W-:Y:S01]  /*0030*/  IADD3 R1, PT, PT, R1, -0x80, RZ ;  /* 0xffffff8001017810 */ /* 0x001fe20007ffe0ff */
[----:B-1----:R-:W2:Y:S04]  /*0040*/  LDG.E R16, desc[UR8][R36.64] ;  /* 0x0000000824107981 */ /* 0x002ea8000c1e1900 */
[----:B------:R-:W2:Y:S04]  /*0050*/  LDG.E R17, desc[UR8][R36.64+0x4] ;  /* 0x0000040824117981 */ /* 0x000ea8000c1e1900 */
[----:B------:R-:W2:Y:S04]  /*0060*/  LDG.E R18, desc[UR8][R36.64+0x8] ;  /* 0x0000080824127981 */ /* 0x000ea8000c1e1900 */
[----:B------:R-:W2:Y:S01]  /*0070*/  LDG.E R19, desc[UR8][R36.64+0xc] ;  /* 0x00000c0824137981 */ /* 0x000ea2000c1e1900 */
[----:B------:R-:W-:Y:S01]  /*0080*/  MOV R3, 0x400 ;  /* 0x0000040000037802 */ /* 0x000fe20000000f00 */
[----:B------:R-:W0:Y:S02]  /*0090*/  S2R R0, SR_CgaCtaId ;  /* 0x0000000000007919 */ /* 0x000e240000008800 */
[----:B------:R-:W3:Y:S04]  /*00a0*/  LDG.E R4, desc[UR8][R36.64+0x10] ;  /* 0x0000100824047981 */ /* 0x000ee8000c1e1900 */
[----:B------:R-:W3:Y:S04]  /*00b0*/  LDG.E R5, desc[UR8][R36.64+0x14] ;  /* 0x0000140824057981 */ /* 0x000ee8000c1e1900 */
[----:B------:R-:W3:Y:S04]  /*00c0*/  LDG.E R6, desc[UR8][R36.64+0x18] ;  /* 0x0000180824067981 */ /* 0x000ee8000c1e1900 */
[----:B------:R-:W3:Y:S04]  /*00d0*/  LDG.E R7, desc[UR8][R36.64+0x1c] ;  /* 0x00001c0824077981 */ /* 0x000ee8000c1e1900 */
[----:B------:R-:W4:Y:S04]  /*00e0*/  LDG.E R8, desc[UR8][R36.64+0x20] ;  /* 0x0000200824087981 */ /* 0x000f28000c1e1900 */
[----:B------:R-:W4:Y:S04]  /*00f0*/  LDG.E R9, desc[UR8][R36.64+0x24] ;  /* 0x0000240824097981 */ /* 0x000f28000c1e1900 */
[----:B------:R-:W4:Y:S01]  /*0100*/  LDG.E R10, desc[UR8][R36.64+0x28] ;  /* 0x00002808240a7981 */ /* 0x000f22000c1e1900 */
[----:B0-----:R-:W-:-:S03]  /*0110*/  LEA R2, R0, R3, 0x18 ;  /* 0x0000000300027211 */ /* 0x001fc600078ec0ff */
[----:B------:R-:W4:Y:S04]  /*0120*/  LDG.E R11, desc[UR8][R36.64+0x2c] ;  /* 0x00002c08240b7981 */ /* 0x000f28000c1e1900 */
[----:B------:R-:W5:Y:S04]  /*0130*/  LDG.E R12, desc[UR8][R36.64+0x30] ;  /* 0x00003008240c7981 */ /* 0x000f68000c1e1900 */
        /* <DEDUP_REMOVED lines=19> */
[----:B--2---:R0:W-:Y:S04]  /*0270*/  STS.128 [R2], R16 ;  /* 0x0000001002007388 */ /* 0x0041e80000000c00 */
[----:B0-----:R-:W2:Y:S04]  /*0280*/  LDG.E R16, desc[UR8][R36.64+0x40] ;  /* 0x0000400824107981 */ /* 0x001ea8000c1e1900 */
[----:B------:R-:W2:Y:S04]  /*0290*/  LDG.E R17, desc[UR8][R36.64+0x44] ;  /* 0x0000440824117981 */ /* 0x000ea8000c1e1900 */
[----:B------:R-:W2:Y:S04]  /*02a0*/  LDG.E R18, desc[UR8][R36.64+0x48] ;  /* 0x0000480824127981 */ /* 0x000ea8000c1e1900 */
[----:B------:R-:W2:Y:S04]  /*02b0*/  LDG.E R19, desc[UR8][R36.64+0x4c] ;  /* 0x00004c0824137981 */ /* 0x000ea8000c1e1900 */
[----:B---3--:R0:W-:Y:S04]  /*02c0*/  STS.128 [R2+0x10], R4 ;  /* 0x0000100402007388 */ /* 0x0081e80000000c00 */
[----:B----4-:R1:W-:Y:S04]  /*02d0*/  STS.128 [R2+0x20], R8 ;  /* 0x0000200802007388 */ /* 0x0103e80000000c00 */
[----:B0-----:R-:W3:Y:S04]  /*02e0*/  LDG.E R4, desc[UR8][R36.64+0x90] ;  /* 0x0000900824047981 */ /* 0x001ee8000c1e1900 */
[----:B------:R-:W3:Y:S04]  /*02f0*/  LDG.E R5, desc[UR8][R36.64+0x94] ;  /* 0x0000940824057981 */ /* 0x000ee8000c1e1900 */
[----:B-----5:R0:W-:Y:S04]  /*0300*/  STS.128 [R2+0x30], R12 ;  /* 0x0000300c02007388 */ /* 0x0201e80000000c00 */
[----:B------:R-:W3:Y:S04]  /*0310*/  LDG.E R6, desc[UR8][R36.64+0x98] ;  /* 0x0000980824067981 */ /* 0x000ee8000c1e1900 */
[----:B------:R-:W3:Y:S04]  /*0320*/  LDG.E R7, desc[UR8][R36.64+0x9c] ;  /* 0x00009c0824077981 */ /* 0x000ee8000c1e1900 */
[----:B-1----:R-:W4:Y:S04]  /*0330*/  LDG.E R8, desc[UR8][R36.64+0xa0] ;  /* 0x0000a00824087981 */ /* 0x002f28000c1e1900 */
[----:B------:R1:W-:Y:S04]  /*0340*/  STS.128 [R2+0x50], R20 ;  /* 0x0000501402007388 */ /* 0x0003e80000000c00 */
[----:B------:R-:W4:Y:S04]  /*0350*/  LDG.E R9, desc[UR8][R36.64+0xa4] ;  /* 0x0000a40824097981 */ /* 0x000f28000c1e1900 */
[----:B------:R-:W4:Y:S04]  /*0360*/  LDG.E R10, desc[UR8][R36.64+0xa8] ;  /* 0x0000a808240a7981 */ /* 0x000f28000c1e1900 */
[----:B------:R-:W4:Y:S04]  /*0370*/  LDG.E R11, desc[UR8][R36.64+0xac] ;  /* 0x0000ac08240b7981 */ /* 0x000f28000c1e1900 */
[----:B0-----:R-:W5:Y:S04]  /*0380*/  LDG.E R12, desc[UR8][R36.64+0xb0] ;  /* 0x0000b008240c7981 */ /* 0x001f68000c1e1900 */
[----:B------:R-:W5:Y:S04]  /*0390*/  LDG.E R13, desc[UR8][R36.64+0xb4] ;  /* 0x0000b408240d7981 */ /* 0x000f68000c1e1900 */
[----:B------:R-:W5:Y:S04]  /*03a0*/  LDG.E R14, desc[UR8][R36.64+0xb8] ;  /* 0x0000b808240e7981 */ /* 0x000f68000c1e1900 */
[----:B------:R-:W5:Y:S04]  /*03b0*/  LDG.E R15, desc[UR8][R36.64+0xbc] ;  /* 0x0000bc08240f7981 */ /* 0x000f68000c1e1900 */
[----:B-1----:R-:W5:Y:S04]  /*03c0*/  LDG.E R20, desc[UR8][R36.64+0xd0] ;  /* 0x0000d00824147981 */ /* 0x002f68000c1e1900 */
[----:B------:R-:W5:Y:S04]  /*03d0*/  LDG.E R21, desc[UR8][R36.64+0xd4] ;  /* 0x0000d40824157981 */ /* 0x000f68000c1e1900 */
[----:B------:R-:W5:Y:S04]  /*03e0*/  LDG.E R22, desc[UR8][R36.64+0xd8] ;  /* 0x0000d80824167981 */ /* 0x000f68000c1e1900 */
[----:B------:R-:W5:Y:S04]  /*03f0*/  LDG.E R23, desc[UR8][R36.64+0xdc] ;  /* 0x0000dc0824177981 */ /* 0x000f68000c1e1900 */
[----:B--2---:R0:W-:Y:S04]  /*0400*/  STS.128 [R2+0x40], R16 ;  /* 0x0000401002007388 */ /* 0x0041e80000000c00 */
[----:B0-----:R-:W2:Y:S04]  /*0410*/  LDG.E R16, desc[UR8][R36.64+0xc0] ;  /* 0x0000c00824107981 */ /* 0x001ea8000c1e1900 */
[----:B------:R-:W2:Y:S04]  /*0420*/  LDG.E R17, desc[UR8][R36.64+0xc4] ;  /* 0x0000c40824117981 */ /* 0x000ea8000c1e1900 */
[----:B------:R-:W2:Y:S04]  /*0430*/  LDG.E R18, desc[UR8][R36.64+0xc8] ;  /* 0x0000c80824127981 */ /* 0x000ea8000c1e1900 */
[----:B------:R-:W2:Y:S04]  /*0440*/  LDG.E R19, desc[UR8][R36.64+0xcc] ;  /* 0x0000cc0824137981 */ /* 0x000ea8000c1e1900 */
[----:B---3--:R0:W-:Y:S04]  /*0450*/  STS.128 [R2+0x90], R4 ;  /* 0x0000900402007388 */ /* 0x0081e80000000c00 */
[----:B0-----:R-:W3:Y:S04]  /*0460*/  LDG.E R4, desc[UR8][R36.64+0x110] ;  /* 0x0001100824047981 */ /* 0x001ee8000c1e1900 */
[----:B----4-:R0:W-:Y:S04]  /*0470*/  STS.128 [R2+0xa0], R8 ;  /* 0x0000a00802007388 */ /* 0x0101e80000000c00 */
[----:B------:R-:W3:Y:S04]  /*0480*/  LDG.E R5, desc[UR8][R36.64+0x114] ;  /* 0x0001140824057981 */ /* 0x000ee8000c1e1900 */
[----:B------:R-:W3:Y:S04]  /*0490*/  LDG.E R6, desc[UR8][R36.64+0x118] ;  /* 0x0001180824067981 */ /* 0x000ee8000c1e1900 */
[----:B------:R-:W3:Y:S04]  /*04a0*/  LDG.E R7, desc[UR8][R36.64+0x11c] ;  /* 0x00011c0824077981 */ /* 0x000ee8000c1e1900 */
[----:B-----5:R1:W-:Y:S04]  /*04b0*/  STS.128 [R2+0xb0], R12 ;  /* 0x0000b00c02007388 */ /* 0x0203e80000000c00 */
[----:B0-----:R-:W4:Y:S04]  /*04c0*/  LDG.E R8, desc[UR8][R36.64+0x120] ;  /* 0x0001200824087981 */ /* 0x001f28000c1e1900 */
[----:B------:R-:W4:Y:S04]  /*04d0*/  LDG.E R9, desc[UR8][R36.64+0x124] ;  /* 0x0001240824097981 */ /* 0x000f28000c1e1900 */
[----:B------:R-:W4:Y:S04]  /*04e0*/  LDG.E R10, desc[UR8][R36.64+0x128] ;  /* 0x00012808240a7981 */ /* 0x000f28000c1e1900 */
[----:B------:R0:W-:Y:S04]  /*04f0*/  STS.128 [R2+0xd0], R20 ;  /* 0x0000d01402007388 */ /* 0x0001e80000000c00 */
[----:B------:R-:W4:Y:S04]  /*0500*/  LDG.E R11, desc[UR8][R36.64+0x12c] ;  /* 0x00012c08240b7981 */ /* 0x000f28000c1e1900 */
[----:B-1----:R-:W5:Y:S04]  /*0510*/  LDG.E R12, desc[UR8][R36.64+0x130] ;  /* 0x00013008240c7981 */ /* 0x002f68000c1e1900 */
[----:B------:R-:W5:Y:S04]  /*0520*/  LDG.E R13, desc[UR8][R36.64+0x134] ;  /* 0x00013408240d7981 */ /* 0x000f68000c1e1900 */
[----:B------:R-:W5:Y:S04]  /*0530*/  LDG.E R14, desc[UR8][R36.64+0x138] ;  /* 0x00013808240e7981 */ /* 0x000f68000c1e1900 */
[----:B------:R-:W5:Y:S04]  /*0540*/  LDG.E R15, desc[UR8][R36.64+0x13c] ;  /* 0x00013c08240f7981 */ /* 0x000f68000c1e1900 */
[----:B0-----:R-:W5:Y:S04]  /*0550*/  LDG.E R20, desc[UR8][R36.64+0x150] ;  /* 0x0001500824147981 */ /* 0x001f68000c1e1900 */
        /* <DEDUP_REMOVED lines=10> */
[----:B------:R-:W3:Y:S04]  /*0600*/  LDG.E R5, desc[UR8][R36.64+0x184] ;  /* 0x0001840824057981 */ /* 0x000ee8000c1e1900 */
[----:B----4-:R0:W-:Y:S04]  /*0610*/  STS.128 [R2+0x120], R8 ;  /* 0x0001200802007388 */ /* 0x0101e80000000c00 */
        /* <DEDUP_REMOVED lines=21> */
[----:B------:R0:W-:Y:S04]  /*0770*/  STS.128 [R2+0x70], R28 ;  /* 0x0000701c02007388 */ /* 0x0001e80000000c00 */
[----:B------:R1:W-:Y:S04]  /*0780*/  STS.128 [R2+0x80], R32 ;  /* 0x0000802002007388 */ /* 0x0003e80000000c00 */
[----:B---3--:R3:W-:Y:S04]  /*0790*/  STS.128 [R2+0x180], R4 ;  /* 0x0001800402007388 */ /* 0x0087e80000000c00 */
[----:B0-----:R-:W2:Y:S04]  /*07a0*/  LDG.E R28, desc[UR8][R36.64+0xf0] ;  /* 0x0000f008241c7981 */ /* 0x001ea8000c1e1900 */
[----:B------:R-:W2:Y:S04]  /*07b0*/  LDG.E R29, desc[UR8][R36.64+0xf4] ;  /* 0x0000f408241d7981 */ /* 0x000ea8000c1e1900 */
[----:B------:R-:W2:Y:S04]  /*07c0*/  LDG.E R30, desc[UR8][R36.64+0xf8] ;  /* 0x0000f808241e7981 */ /* 0x000ea8000c1e1900 */
[----:B------:R-:W2:Y:S04]  /*07d0*/  LDG.E R31, desc[UR8][R36.64+0xfc] ;  /* 0x0000fc08241f7981 */ /* 0x000ea8000c1e1900 */
[----:B-1----:R-:W2:Y:S04]  /*07e0*/  LDG.E R32, desc[UR8][R36.64+0x100] ;  /* 0x0001000824207981 */ /* 0x002ea8000c1e1900 */
[----:B------:R-:W2:Y:S04]  /*07f0*/  LDG.E R33, desc[UR8][R36.64+0x104] ;  /* 0x0001040824217981 */ /* 0x000ea8000c1e1900 */
[----:B----4-:R0:W-:Y:S04]  /*0800*/  STS.128 [R2+0x190], R8 ;  /* 0x0001900802007388 */ /* 0x0101e80000000c00 */
[----:B------:R-:W4:Y:S04]  /*0810*/  LDG.E R34, desc[UR8][R36.64+0x108] ;  /* 0x0001080824227981 */ /* 0x000f28000c1e1900 */
[----:B------:R-:W4:Y:S04]  /*0820*/  LDG.E R35, desc[UR8][R36.64+0x10c] ;  /* 0x00010c0824237981 */ /* 0x000f28000c1e1900 */
[----:B---3--:R-:W3:Y:S04]  /*0830*/  LDG.E R4, desc[UR8][R36.64+0x1f0] ;  /* 0x0001f00824047981 */ /* 0x008ee8000c1e1900 */
[----:B-----5:R1:W-:Y:S04]  /*0840*/  STS.128 [R2+0x1a0], R12 ;  /* 0x0001a00c02007388 */ /* 0x0203e80000000c00 */
[----:B------:R-:W3:Y:S04]  /*0850*/  LDG.E R5, desc[UR8][R36.64+0x1f4] ;  /* 0x0001f40824057981 */ /* 0x000ee8000c1e1900 */
[----:B------:R-:W3:Y:S04]  /*0860*/  LDG.E R6, desc[UR8][R36.64+0x1f8] ;  /* 0x0001f80824067981 */ /* 0x000ee8000c1e1900 */
[----:B------:R-:W3:Y:S04]  /*0870*/  LDG.E R7, desc[UR8][R36.64+0x1fc] ;  /* 0x0001fc0824077981 */ /* 0x000ee8000c1e1900 */
[----:B------:R5:W-:Y:S04]  /*0880*/  STS.128 [R2+0x1c0], R20 ;  /* 0x0001c01402007388 */ /* 0x000be80000000c00 */
[----:B0-----:R-:W3:Y:S04]  /*0890*/  LDG.E R8, desc[UR8][R36.64+0x200] ;  /* 0x0002000824087981 */ /* 0x001ee8000c1e1900 */
[----:B------:R-:W3:Y:S04]  /*08a0*/  LDG.E R9, desc[UR8][R36.64+0x204] ;  /* 0x0002040824097981 */ /* 0x000ee8000c1e1900 */
[----:B------:R-:W3:Y:S04]  /*08b0*/  LDG.E R10, desc[UR8][R36.64+0x208] ;  /* 0x00020808240a7981 */ /* 0x000ee8000c1e1900 */
[----:B------:R-:W3:Y:S04]  /*08c0*/  LDG.E R11, desc[UR8][R36.64+0x20c] ;  /* 0x00020c08240b7981 */ /* 0x000ee8000c1e1900 */
[----:B-1----:R-:W3:Y:S04]  /*08d0*/  LDG.E R12, desc[UR8][R36.64+0x210] ;  /* 0x00021008240c7981 */ /* 0x002ee8000c1e1900 */
[----:B------:R-:W3:Y:S04]  /*08e0*/  LDG.E R13, desc[UR8][R36.64+0x214] ;  /* 0x00021408240d7981 */ /* 0x000ee8000c1e1900 */
[----:B------:R-:W3:Y:S04]  /*08f0*/  LDG.E R14, desc[UR8][R36.64+0x218] ;  /* 0x00021808240e7981 */ /* 0x000ee8000c1e1900 */
[----:B------:R-:W3:Y:S04]  /*0900*/  LDG.E R15, desc[UR8][R36.64+0x21c] ;  /* 0x00021c08240f7981 */ /* 0x000ee8000c1e1900 */
[----:B-----5:R-:W5:Y:S04]  /*0910*/  LDG.E R20, desc[UR8][R36.64+0x230] ;  /* 0x0002300824147981 */ /* 0x020f68000c1e1900 */
[----:B------:R-:W5:Y:S04]  /*0920*/  LDG.E R21, desc[UR8][R36.64+0x234] ;  /* 0x0002340824157981 */ /* 0x000f68000c1e1900 */
[----:B------:R-:W5:Y:S04]  /*0930*/  LDG.E R22, desc[UR8][R36.64+0x238] ;  /* 0x0002380824167981 */ /* 0x000f68000c1e1900 */
[----:B------:R-:W5:Y:S04]  /*0940*/  LDG.E R23, desc[UR8][R36.64+0x23c] ;  /* 0x00023c0824177981 */ /* 0x000f68000c1e1900 */
[----:B------:R0:W-:Y:S04]  /*0950*/  STS.128 [R2+0x60], R24 ;  /* 0x0000601802007388 */ /* 0x0001e80000000c00 */
        /* <DEDUP_REMOVED lines=10> */
[----:B0-----:R-:W2:Y:S04]  /*0a00*/  LDG.E R28, desc[UR8][R36.64+0x170] ;  /* 0x00017008241c7981 */ /* 0x001ea8000c1e1900 */
[----:B----4-:R0:W-:Y:S04]  /*0a10*/  STS.128 [R2+0x100], R32 ;  /* 0x0001002002007388 */ /* 0x0101e80000000c00 */
[----:B------:R-:W4:Y:S04]  /*0a20*/  LDG.E R29, desc[UR8][R36.64+0x174] ;  /* 0x00017408241d7981 */ /* 0x000f28000c1e1900 */
[----:B------:R-:W4:Y:S04]  /*0a30*/  LDG.E R30, desc[UR8][R36.64+0x178] ;  /* 0x00017808241e7981 */ /* 0x000f28000c1e1900 */
[----:B------:R-:W4:Y:S04]  /*0a40*/  LDG.E R31, desc[UR8][R36.64+0x17c] ;  /* 0x00017c08241f7981 */ /* 0x000f28000c1e1900 */
[----:B0-----:R-:W4:Y:S04]  /*0a50*/  LDG.E R32, desc[UR8][R36.64+0x1d0] ;  /* 0x0001d00824207981 */ /* 0x001f28000c1e1900 */
[----:B---3--:R0:W-:Y:S04]  /*0a60*/  STS.128 [R2+0x1f0], R4 ;  /* 0x0001f00402007388 */ /* 0x0081e80000000c00 */
[----:B------:R-:W3:Y:S04]  /*0a70*/  LDG.E R33, desc[UR8][R36.64+0x1d4] ;  /* 0x0001d40824217981 */ /* 0x000ee8000c1e1900 */
[----:B------:R-:W3:Y:S04]  /*0a80*/  LDG.E R34, desc[UR8][R36.64+0x1d8] ;  /* 0x0001d80824227981 */ /* 0x000ee8000c1e1900 */
[----:B------:R-:W3:Y:S04]  /*0a90*/  LDG.E R35, desc[UR8][R36.64+0x1dc] ;  /* 0x0001dc0824237981 */ /* 0x000ee8000c1e1900 */
[----:B0-----:R-:W3:Y:S04]  /*0aa0*/  LDG.E R4, desc[UR8][R36.64+0x260] ;  /* 0x0002600824047981 */ /* 0x001ee8000c1e1900 */
[----:B------:R0:W-:Y:S04]  /*0ab0*/  STS.128 [R2+0x200], R8 ;  /* 0x0002000802007388 */ /* 0x0001e80000000c00 */
[----:B------:R-:W3:Y:S04]  /*0ac0*/  LDG.E R5, desc[UR8][R36.64+0x264] ;  /* 0x0002640824057981 */ /* 0x000ee8000c1e1900 */
[----:B------:R-:W3:Y:S04]  /*0ad0*/  LDG.E R6, desc[UR8][R36.64+0x268] ;  /* 0x0002680824067981 */ /* 0x000ee8000c1e1900 */
[----:B------:R-:W3:Y:S04]  /*0ae0*/  LDG.E R7, desc[UR8][R36.64+0x26c] ;  /* 0x00026c0824077981 */ /* 0x000ee8000c1e1900 */
[----:B------:R1:W-:Y:S04]  /*0af0*/  STS.128 [R2+0x210], R12 ;  /* 0x0002100c02007388 */ /* 0x0003e80000000c00 */
[----:B0-----:R-:W3:Y:S04]  /*0b00*/  LDG.E R8, desc[UR8][R36.64+0x270] ;  /* 0x0002700824087981 */ /* 0x001ee8000c1e1900 */
[----:B------:R-:W3:Y:S04]  /*0b10*/  LDG.E R9, desc[UR8][R36.64+0x274] ;  /* 0x0002740824097981 */ /* 0x000ee8000c1e1900 */
[----:B------:R-:W3:Y:S04]  /*0b20*/  LDG.E R10, desc[UR8][R36.64+0x278] ;  /* 0x00027808240a7981 */ /* 0x000ee8000c1e1900 */
[----:B-----5:R0:W-:Y:S04]  /*0b30*/  STS.128 [R2+0x230], R20 ;  /* 0x0002301402007388 */ /* 0x0201e80000000c00 */
[----:B------:R-:W5:Y:S04]  /*0b40*/  LDG.E R11, desc[UR8][R36.64+0x27c] ;  /* 0x00027c08240b7981 */ /* 0x000f68000c1e1900 */
        /* <DEDUP_REMOVED lines=18> */
[----:B----4-:R0:W-:Y:S04]  /*0c70*/  STS.128 [R2+0x170], R28 ;  /* 0x0001701c02007388 */ /* 0x0101e80000000c00 */
[----:B0-----:R-:W4:Y:S04]  /*0c80*/  LDG.E R28, desc[UR8][R36.64+0x240] ;  /* 0x00024008241c7981 */ /* 0x001f28000c1e1900 */
[----:B---3--:R0:W-:Y:S04]  /*0c90*/  STS.128 [R2+0x1d0], R32 ;  /* 0x0001d02002007388 */ /* 0x0081e80000000c00 */
[----:B------:R-:W4:Y:S04]  /*0ca0*/  LDG.E R29, desc[UR8][R36.64+0x244] ;  /* 0x00024408241d7981 */ /* 0x000f28000c1e1900 */
[----:B------:R-:W4:Y:S04]  /*0cb0*/  LDG.E R30, desc[UR8][R36.64+0x248] ;  /* 0x00024808241e7981 */ /* 0x000f28000c1e1900 */
[----:B------:R-:W4:Y:S04]  /*0cc0*/  LDG.E R31, desc[UR8][R36.64+0x24c] ;  /* 0x00024c08241f7981 */ /* 0x000f28000c1e1900 */
[----:B0-----:R-:W3:Y:S04]  /*0cd0*/  LDG.E R32, desc[UR8][R36.64+0x250] ;  /* 0x0002500824207981 */ /* 0x001ee8000c1e1900 */
[----:B------:R0:W-:Y:S04]  /*0ce0*/  STS.128 [R2+0x260], R4 ;  /* 0x0002600402007388 */ /* 0x0001e80000000c00 */
[----:B------:R-:W3:Y:S04]  /*0cf0*/  LDG.E R33, desc[UR8][R36.64+0x254] ;  /* 0x0002540824217981 */ /* 0x000ee8000c1e1900 */
[----:B------:R-:W3:Y:S04]  /*0d00*/  LDG.E R34, desc[UR8][R36.64+0x258] ;  /* 0x0002580824227981 */ /* 0x000ee8000c1e1900 */
[----:B------:R-:W3:Y:S04]  /*0d10*/  LDG.E R35, desc[UR8][R36.64+0x25c] ;  /* 0x00025c0824237981 */ /* 0x000ee8000c1e1900 */
[----:B0-----:R-:W3:Y:S04]  /*0d20*/  LDG.E R4, desc[UR8][R36.64+0x2d0] ;  /* 0x0002d00824047981 */ /* 0x001ee8000c1e1900 */
[----:B------:R-:W3:Y:S04]  /*0d30*/  LDG.E R5, desc[UR8][R36.64+0x2d4] ;  /* 0x0002d40824057981 */ /* 0x000ee8000c1e1900 */
[----:B-----5:R0:W-:Y:S04]  /*0d40*/  STS.128 [R2+0x270], R8 ;  /* 0x0002700802007388 */ /* 0x0201e80000000c00 */
[----:B------:R-:W5:Y:S04]  /*0d50*/  LDG.E R6, desc[UR8][R36.64+0x2d8] ;  /* 0x0002d80824067981 */ /* 0x000f68000c1e1900 */
[----:B------:R-:W5:Y:S04]  /*0d60*/  LDG.E R7, desc[UR8][R36.64+0x2dc] ;  /* 0x0002dc0824077981 */ /* 0x000f68000c1e1900 */
[----:B------:R1:W-:Y:S04]  /*0d70*/  STS.128 [R2+0x280], R12 ;  /* 0x0002800c02007388 */ /* 0x0003e80000000c00 */
[----:B0-----:R-:W5:Y:S04]  /*0d80*/  LDG.E R8, desc[UR8][R36.64+0x2e0] ;  /* 0x0002e00824087981 */ /* 0x001f68000c1e1900 */
[----:B------:R-:W5:Y:S04]  /*0d90*/  LDG.E R9, desc[UR8][R36.64+0x2e4] ;  /* 0x0002e40824097981 */ /* 0x000f68000c1e1900 */
[----:B------:R-:W5:Y:S04]  /*0da0*/  LDG.E R10, desc[UR8][R36.64+0x2e8] ;  /* 0x0002e808240a7981 */ /* 0x000f68000c1e1900 */
[----:B------:R0:W-:Y:S04]  /*0db0*/  STS.128 [R2+0x2a0], R20 ;  /* 0x0002a01402007388 */ /* 0x0001e80000000c00 */
        /* <DEDUP_REMOVED lines=26> */
[----:B-----5:R0:W-:Y:S04]  /*0f60*/  STS.128 [R2+0x2d0], R4 ;  /* 0x0002d00402007388 */ /* 0x0201e80000000c00 */
[----:B------:R-:W3:Y:S04]  /*0f70*/  LDG.E R33, desc[UR8][R36.64+0x324] ;  /* 0x0003240824217981 */ /* 0x000ee8000c1e1900 */
[----:B------:R-:W3:Y:S04]  /*0f80*/  LDG.E R34, desc[UR8][R36.64+0x328] ;  /* 0x0003280824227981 */ /* 0x000ee8000c1e1900 */
[----:B------:R-:W3:Y:S04]  /*0f90*/  LDG.E R35, desc[UR8][R36.64+0x32c] ;  /* 0x00032c0824237981 */ /* 0x000ee8000c1e1900 */
[----:B0-----:R-:W5:Y:S04]  /*0fa0*/  LDG.E R4, desc[UR8][R36.64+0x340] ;  /* 0x0003400824047981 */ /* 0x001f68000c1e1900 */
[----:B------:R-:W5:Y:S04]  /*0fb0*/  LDG.E R5, desc[UR8][R36.64+0x344] ;  /* 0x0003440824057981 */ /* 0x000f68000c1e1900 */
[----:B------:R-:W5:Y:S04]  /*0fc0*/  LDG.E R6, desc[UR8][R36.64+0x348] ;  /* 0x0003480824067981 */ /* 0x000f68000c1e1900 */
[----:B------:R0:W-:Y:S04]  /*0fd0*/  STS.128 [R2+0x2e0], R8 ;  /* 0x0002e00802007388 */ /* 0x0001e80000000c00 */
        /* <DEDUP_REMOVED lines=39> */
[----:B------:R-:W5:Y:S04]  /*1250*/  LDG.E R7, desc[UR8][R36.64+0x3bc] ;  /* 0x0003bc0824077981 */ /* 0x000f68000c1e1900 */
[----:B------:R0:W-:Y:S04]  /*1260*/  STS.128 [R2+0x350], R8 ;  /* 0x0003500802007388 */ /* 0x0001e80000000c00 */
        /* <DEDUP_REMOVED lines=23> */
[----:B------:R0:W2:Y:S01]  /*13e0*/  LDG.E R19, desc[UR8][R36.64+0x3ec] ;  /* 0x0003ec0824137981 */ /* 0x0000a2000c1e1900 */
[----:B------:R-:W-:-:S03]  /*13f0*/  R2UR UR10, R1 ;  /* 0x00000000010a72ca */ /* 0x000fc600000e0000 */
[----:B----4-:R-:W-:Y:S01]  /*1400*/  STS.128 [R2+0x390], R28 ;  /* 0x0003901c02007388 */ /* 0x010fe20000000c00 */
[----:B0-----:R-:W-:-:S03]  /*1410*/  HFMA2 R36, -RZ, RZ, 0, 0 ;  /* 0x00000000ff247431 */ /* 0x001fc600000001ff */
[----:B---3--:R-:W-:Y:S04]  /*1420*/  STS.128 [R2+0x3a0], R32 ;  /* 0x0003a02002007388 */ /* 0x008fe80000000c00 */
[----:B-----5:R-:W-:Y:S04]  /*1430*/  STS.128 [R2+0x3b0], R4 ;  /* 0x0003b00402007388 */ /* 0x020fe80000000c00 */
[----:B------:R-:W-:Y:S04]  /*1440*/  STS.128 [R2+0x3c0], R8 ;  /* 0x0003c00802007388 */ /* 0x000fe80000000c00 */
[----:B------:R-:W-:Y:S04]  /*1450*/  STS.128 [R2+0x3d0], R12 ;  /* 0x0003d00c02007388 */ /* 0x000fe80000000c00 */
[----:B------:R-:W-:Y:S04]  /*1460*/  STS.128 [R2+0x3f0], R20 ;  /* 0x0003f01402007388 */ /* 0x000fe80000000c00 */
[----:B------:R0:W-:Y:S02]  /*1470*/  STS.128 [R2+0x330], R24 ;  /* 0x0003301802007388 */ /* 0x0001e40000000c00 */
[----:B0-----:R-:W-:-:S04]  /*1480*/  IADD3 R25, PT, PT, R3, 0x400, RZ ;  /* 0x0000040003197810 */ /* 0x001fc80007ffe0ff */
[----:B------:R-:W-:Y:S01]  /*1490*/  LEA R37, R0, R25, 0x18 ;  /* 0x0000001900257211 */ /* 0x000fe200078ec0ff */
[----:B--2---:R0:W-:Y:S06]  /*14a0*/  STS.128 [R2+0x3e0], R16 ;  /* 0x0003e01002007388 */ /* 0x0041ec0000000c00 */
.L_x_0:
[----:B-1----:R-:W1:Y:S02]  /*14b0*/  LDC.64 R32, c[0x0][0x388] ;  /* 0x0000e200ff207b82 */ /* 0x002e640000000a00 */
[----:B-1----:R-:W-:-:S05]  /*14c0*/  IMAD.WIDE.U32 R32, R36, 0x4, R32 ;  /* 0x0000000424207825 */ /* 0x002fca00078e0020 */
[----:B0-----:R-:W2:Y:S04]  /*14d0*/  LDG.E R16, desc[UR8][R32.64] ;  /* 0x0000000820107981 */ /* 0x001ea8000c1e1900 */
[----:B------:R-:W2:Y:S04]  /*14e0*/  LDG.E R17, desc[UR8][R32.64+0x4] ;  /* 0x0000040820117981 */ /* 0x000ea8000c1e1900 */
[----:B------:R-:W2:Y:S04]  /*14f0*/  LDG.E R18, desc[UR8][R32.64+0x8] ;  /* 0x0000080820127981 */ /* 0x000ea8000c1e1900 */
[----:B------:R-:W2:Y:S01]  /*1500*/  LDG.E R19, desc[UR8][R32.64+0xc] ;  /* 0x00000c0820137981 */ /* 0x000ea2000c1e1900 */
[----:B------:R-:W-:-:S03]  /*1510*/  LEA R2, R36, R37, 0x2 ;  /* 0x0000002524027211 */ /* 0x000fc600078e10ff */
[----:B------:R-:W3:Y:S04]  /*1520*/  LDG.E R4, desc[UR8][R32.64+0x10] ;  /* 0x0000100820047981 */ /* 0x000ee8000c1e1900 */
[----:B------:R-:W3:Y:S04]  /*1530*/  LDG.E R5, desc[UR8][R32.64+0x14] ;  /* 0x0000140820057981 */ /* 0x000ee8000c1e1900 */
[----:B------:R-:W3:Y:S04]  /*1540*/  LDG.E R6, desc[UR8][R32.64+0x18] ;  /* 0x0000180820067981 */ /* 0x000ee8000c1e1900 */
[----:B------:R-:W3:Y:S04]  /*1550*/  LDG.E R7, desc[UR8][R32.64+0x1c] ;  /* 0x00001c0820077981 */ /* 0x000ee8000c1e1900 */
[----:B------:R-:W4:Y:S04]  /*1560*/  LDG.E R8, desc[UR8][R32.64+0x20] ;  /* 0x0000200820087981 */ /* 0x000f28000c1e1900 */
[----:B------:R-:W4:Y:S04]  /*1570*/  LDG.E R9, desc[UR8][R32.64+0x24] ;  /* 0x0000240820097981 */ /* 0x000f28000c1e1900 */
[----:B------:R-:W4:Y:S04]  /*1580*/  LDG.E R10, desc[UR8][R32.64+0x28] ;  /* 0x00002808200a7981 */ /* 0x000f28000c1e1900 */
        /* <DEDUP_REMOVED lines=21> */
[----:B------:R-:W2:Y:S01]  /*16e0*/  LDG.E R19, desc[UR8][R32.64+0x4c] ;  /* 0x00004c0820137981 */ /* 0x000ea2000c1e1900 */
[----:B------:R-:W-:-:S03]  /*16f0*/  IADD3 R36, PT, PT, R36, 0x20, RZ ;  /* 0x0000002024247810 */ /* 0x000fc60007ffe0ff */
[----:B---3--:R1:W-:Y:S04]  /*1700*/  STS.128 [R2+0x10], R4 ;  /* 0x0000100402007388 */ /* 0x0083e80000000c00 */
[----:B----4-:R1:W-:Y:S01]  /*1710*/  STS.128 [R2+0x20], R8 ;  /* 0x0000200802007388 */ /* 0x0103e20000000c00 */
[----:B------:R-:W-:-:S03]  /*1720*/  ISETP.NE.AND P0, PT, R36, 0x1b00, PT ;  /* 0x00001b002400780c */ /* 0x000fc60003f05270 */
[----:B-----5:R1:W-:Y:S04]  /*1730*/  STS.128 [R2+0x30], R12 ;  /* 0x0000300c02007388 */ /* 0x0203e80000000c00 */
[----:B------:R1:W-:Y:S04]  /*1740*/  STS.128 [R2+0x50], R20 ;  /* 0x0000501402007388 */ /* 0x0003e80000000c00 */
[----:B------:R1:W-:Y:S04]  /*1750*/  STS.128 [R2+0x60], R24 ;  /* 0x0000601802007388 */ /* 0x0003e80000000c00 */
[----:B------:R1:W-:Y:S04]  /*1760*/  STS.128 [R2+0x70], R28 ;  /* 0x0000701c02007388 */ /* 0x0003e80000000c00 */
[----:B--2---:R1:W-:Y:S01]  /*1770*/  STS.128 [R2+0x40], R16 ;  /* 0x0000401002007388 */ /* 0x0043e20000000c00 */
[----:B------:R-:W-:Y:S05]  /*1780*/  @P0 BRA `(.L_x_0) ;  /* 0xfffffffc00480947 */ /* 0x000fea000383ffff */
[----:B-1----:R-:W0:Y:S01]  /*1790*/  S2R R7, SR_TID.Y ;  /* 0x0000000000077919 */ /* 0x002e220000002200 */
[----:B------:R-:W-:Y:S01]  /*17a0*/  IADD3 R3, PT, PT, R3, 0x7000, RZ ;  /* 0x0000700003037810 */ /* 0x000fe20007ffe0ff */
[----:B------:R-:W-:Y:S01]  /*17b0*/  BSSY.RECONVERGENT B0, `(.L_x_1) ;  /* 0x000003a000007945 */ /* 0x000fe20003800200 */
[----:B------:R-:W1:Y:S02]  /*17c0*/  S2R R6, SR_TID.X ;  /* 0x0000000000067919 */ /* 0x000e640000002100 */
[----:B------:R-:W-:Y:S01]  /*17d0*/  LEA R3, R0, R3, 0x18 ;  /* 0x0000000300037211 */ /* 0x000fe200078ec0ff */
[----:B------:R-:W2:Y:S01]  /*17e0*/  S2R R4, SR_CTAID.Y ;  /* 0x0000000000047919 */ /* 0x000ea20000002600 */
[----:B------:R-:W3:Y:S01]  /*17f0*/  S2R R5, SR_CTAID.X ;  /* 0x0000000000057919 */ /* 0x000ee20000002500 */
[----:B------:R-:W4:Y:S02]  /*1800*/  S2R R2, SR_TID.Z ;  /* 0x0000000000027919 */ /* 0x000f240000002300 */
[----:B0-----:R-:W-:-:S04]  /*1810*/  IMAD R3, R7, 0x240, R3 ;  /* 0x0000024007037824 */ /* 0x001fc800078e0203 */
[C---:B-1----:R-:W-:Y:S01]  /*1820*/  IMAD R3, R6.reuse, 0x60, R3 ;  /* 0x0000006006037824 */ /* 0x042fe200078e0203 */
[----:B------:R-:W-:Y:S02]  /*1830*/  LOP3.LUT P0, RZ, R6, 0x3fc, R7, 0xc8, !PT ;  /* 0x000003fc06ff7812 */ /* 0x000fe4000780c807 */
[----:B--2---:R-:W-:Y:S02]  /*1840*/  LEA R21, R4, R7, 0x2 ;  /* 0x0000000704157211 */ /* 0x004fe400078e10ff */
[----:B---3--:R-:W-:Y:S02]  /*1850*/  LEA R16, R5, R6, 0x2 ;  /* 0x0000000605107211 */ /* 0x008fe400078e10ff */
[----:B------:R-:W-:Y:S02]  /*1860*/  IADD3 R4, PT, PT, R21, -0x1, RZ ;  /* 0xffffffff15047810 */ /* 0x000fe40007ffe0ff */
[----:B------:R-:W-:Y:S02]  /*1870*/  IADD3 R5, PT, PT, R16, -0x1, RZ ;  /* 0xffffffff10057810 */ /* 0x000fe40007ffe0ff */
[----:B----4-:R-:W-:-:S02]  /*1880*/  ISETP.GT.U32.OR P0, PT, R2, 0x7, P0 ;  /* 0x000000070200780c */ /* 0x010fc40000704470 */
[----:B------:R-:W-:-:S04]  /*1890*/  LOP3.LUT R4, R4, R5, RZ, 0xfc, !PT ;  /* 0x0000000504047212 */ /* 0x000fc800078efcff */
[----:B------:R-:W-:-:S13]  /*18a0*/  ISETP.GE.U32.AND P1, PT, R4, 0x100, PT ;  /* 0x000001000400780c */ /* 0x000fda0003f26070 */
[----:B------:R0:W-:Y:S04]  /*18b0*/  @P1 STS.128 [R3], RZ ;  /* 0x000000ff03001388 */ /* 0x0001e80000000c00 */
[----:B------:R0:W-:Y:S04]  /*18c0*/  @P1 STS.128 [R3+0x10], RZ ;  /* 0x000010ff03001388 */ /* 0x0001e80000000c00 */
[----:B------:R0:W-:Y:S04]  /*18d0*/  @P1 STS.128 [R3+0x20], RZ ;  /* 0x000020ff03001388 */ /* 0x0001e80000000c00 */
[----:B------:R0:W-:Y:S04]  /*18e0*/  @P1 STS.128 [R3+0x30], RZ ;  /* 0x000030ff03001388 */ /* 0x0001e80000000c00 */
[----:B------:R0:W-:Y:S04]  /*18f0*/  @P1 STS.128 [R3+0x40], RZ ;  /* 0x000040ff03001388 */ /* 0x0001e80000000c00 */
[----:B------:R0:W-:Y:S01]  /*1900*/  @P1 STS.128 [R3+0x50], RZ ;  /* 0x000050ff03001388 */ /* 0x0001e20000000c00 */
[----:B------:R-:W-:Y:S05]  /*1910*/  @P1 BRA `(.L_x_2) ;  /* 0x00000000008c1947 */ /* 0x000fea0003800000 */
[----:B------:R-:W1:Y:S01]  /*1920*/  LDC.64 R18, c[0x0][0x380] ;  /* 0x0000e000ff127b82 */ /* 0x000e620000000a00 */
[----:B------:R-:W-:Y:S02]  /*1930*/  LEA R5, R21, R16, 0x8 ;  /* 0x0000001015057211 */ /* 0x000fe400078e40ff */
[----:B------:R-:W-:-:S05]  /*1940*/  MOV R0, 0x18 ;  /* 0x0000001800007802 */ /* 0x000fca0000000f00 */
[----:B------:R-:W-:-:S04]  /*1950*/  IMAD R5, R5, R0, -0x1818 ;  /* 0xffffe7e805057424 */ /* 0x000fc800078e0200 */
[----:B-1----:R-:W-:-:S05]  /*1960*/  IMAD.WIDE R18, R5, 0x4, R18 ;  /* 0x0000000405127825 */ /* 0x002fca00078e0212 */
[----:B------:R-:W2:Y:S04]  /*1970*/  LDG.E R4, desc[UR8][R18.64] ;  /* 0x0000000812047981 */ /* 0x000ea8000c1e1900 */
[----:B------:R-:W2:Y:S04]  /*1980*/  LDG.E R5, desc[UR8][R18.64+0x4] ;  /* 0x0000040812057981 */ /* 0x000ea8000c1e1900 */
[----:B------:R-:W2:Y:S04]  /*1990*/  LDG.E R6, desc[UR8][R18.64+0x8] ;  /* 0x0000080812067981 */ /* 0x000ea8000c1e1900 */
[----:B------:R-:W2:Y:S04]  /*19a0*/  LDG.E R7, desc[UR8][R18.64+0xc] ;  /* 0x00000c0812077981 */ /* 0x000ea8000c1e1900 */
        /* <DEDUP_REMOVED lines=21> */
[----:B---3--:R1:W-:Y:S04]  /*1b00*/  STS.128 [R3+0x10], R8 ;  /* 0x0000100803007388 */ /* 0x0083e80000000c00 */
[----:B----4-:R1:W-:Y:S04]  /*1b10*/  STS.128 [R3+0x20], R12 ;  /* 0x0000200c03007388 */ /* 0x0103e80000000c00 */
[----:B-----5:R1:W-:Y:S04]  /*1b20*/  STS.128 [R3+0x30], R24 ;  /* 0x0000301803007388 */ /* 0x0203e80000000c00 */
[----:B------:R1:W-:Y:S04]  /*1b30*/  STS.128 [R3+0x40], R28 ;  /* 0x0000401c03007388 */ /* 0x0003e80000000c00 */
[----:B------:R1:W-:Y:S02]  /*1b40*/  STS.128 [R3+0x50], R32 ;  /* 0x0000502003007388 */ /* 0x0003e40000000c00 */
.L_x_2:
[----:B------:R-:W-:Y:S05]  /*1b50*/  BSYNC.RECONVERGENT B0 ;  /* 0x0000000000007941 */ /* 0x000fea0003800200 */
.L_x_1:
[----:B------:R-:W-:Y:S06]  /*1b60*/  BAR.SYNC.DEFER_BLOCKING 0x0 ;  /* 0x0000000000007b1d */ /* 0x000fec0000010000 */
[----:B------:R-:W-:Y:S05]  /*1b70*/  @P0 EXIT ;  /* 0x000000000000094d */ /* 0x000fea0003800000 */
[----:B-1----:R-:W-:Y:S01]  /*1b80*/  LEA R30, R2, R3, 0x2 ;  /* 0x00000003021e7211 */ /* 0x002fe200078e10ff */
[----:B------:R-:W-:-:S04]  /*1b90*/  UMOV UR4, URZ ;  /* 0x000000ff00047c82 */ /* 0x000fc80008000000 */
[----:B------:R-:W1:Y:S04]  /*1ba0*/  LDS R0, [R30] ;  /* 0x000000001e007984 */ /* 0x000e680000000800 */
[----:B------:R-:W2:Y:S04]  /*1bb0*/  LDS R11, [R30+0x4] ;  /* 0x000004001e0b7984 */ /* 0x000ea80000000800 */
[----:B------:R-:W3:Y:S04]  /*1bc0*/  LDS R10, [R30+0x8] ;  /* 0x000008001e0a7984 */ /* 0x000ee80000000800 */
[----:B------:R-:W4:Y:S04]  /*1bd0*/  LDS R9, [R30+0x60] ;  /* 0x000060001e097984 */ /* 0x000f280000000800 */
[----:B------:R-:W5:Y:S04]  /*1be0*/  LDS R8, [R30+0x64] ;  /* 0x000064001e087984 */ /* 0x000f680000000800 */
[----:B------:R-:W5:Y:S04]  /*1bf0*/  LDS R7, [R30+0x68] ;  /* 0x000068001e077984 */ /* 0x000f680000000800 */
[----:B------:R-:W5:Y:S04]  /*1c00*/  LDS R6, [R30+0xc0] ;  /* 0x0000c0001e067984 */ /* 0x000f680000000800 */
[----:B------:R-:W5:Y:S04]  /*1c10*/  LDS R5, [R30+0xc4] ;  /* 0x0000c4001e057984 */ /* 0x000f680000000800 */
[----:B------:R-:W5:Y:S04]  /*1c20*/  LDS R4, [R30+0xc8] ;  /* 0x0000c8001e047984 */ /* 0x000f680000000800 */
[----:B0-----:R-:W0:Y:S04]  /*1c30*/  LDS R3, [R30+0x240] ;  /* 0x000240001e037984 */ /* 0x001e280000000800 */
[----:B------:R-:W0:Y:S01]  /*1c40*/  LDS R2, [R30+0x244] ;  /* 0x000244001e027984 */ /* 0x000e220000000800 */
[----:B-1----:R-:W-:-:S03]  /*1c50*/  I2FP.F32.S32 R0, R0 ;  /* 0x0000000000007245 */ /* 0x002fc60000201400 */
[----:B------:R-:W1:Y:S01]  /*1c60*/  LDS R24, [R30+0x248] ;  /* 0x000248001e187984 */ /* 0x000e620000000800 */
[----:B--2---:R-:W-:-:S03]  /*1c70*/  I2FP.F32.S32 R11, R11 ;  /* 0x0000000b000b7245 */ /* 0x004fc60000201400 */
[----:B------:R-:W2:Y:S01]  /*1c80*/  LDS R25, [R30+0x2a0] ;  /* 0x0002a0001e197984 */ /* 0x000ea20000000800 */
[----:B---3--:R-:W-:-:S03]  /*1c90*/  I2FP.F32.S32 R10, R10 ;  /* 0x0000000a000a7245 */ /* 0x008fc60000201400 */
[----:B------:R-:W3:Y:S01]  /*1ca0*/  LDS R26, [R30+0x2a4] ;  /* 0x0002a4001e1a7984 */ /* 0x000ee20000000800 */
[----:B----4-:R-:W-:-:S03]  /*1cb0*/  I2FP.F32.S32 R9, R9 ;  /* 0x0000000900097245 */ /* 0x010fc60000201400 */
[----:B------:R-:W4:Y:S01]  /*1cc0*/  LDS R27, [R30+0x2a8] ;  /* 0x0002a8001e1b7984 */ /* 0x000f220000000800 */
[----:B-----5:R-:W-:-:S03]  /*1cd0*/  I2FP.F32.S32 R8, R8 ;  /* 0x0000000800087245 */ /* 0x020fc60000201400 */
[----:B------:R-:W5:Y:S01]  /*1ce0*/  LDS R28, [R30+0x300] ;  /* 0x000300001e1c7984 */ /* 0x000f620000000800 */
[----:B------:R-:W-:-:S03]  /*1cf0*/  I2FP.F32.S32 R7, R7 ;  /* 0x0000000700077245 */ /* 0x000fc60000201400 */
[----:B------:R-:W5:Y:S01]  /*1d00*/  LDS R29, [R30+0x304] ;  /* 0x000304001e1d7984 */ /* 0x000f620000000800 */
[----:B------:R-:W-:-:S03]  /*1d10*/  I2FP.F32.S32 R6, R6 ;  /* 0x0000000600067245 */ /* 0x000fc60000201400 */
[----:B------:R-:W5:Y:S01]  /*1d20*/  LDS R23, [R30+0x308] ;  /* 0x000308001e177984 */ /* 0x000f620000000800 */
[----:B------:R-:W-:-:S03]  /*1d30*/  I2FP.F32.S32 R5, R5 ;  /* 0x0000000500057245 */ /* 0x000fc60000201400 */
[----:B------:R-:W5:Y:S01]  /*1d40*/  LDS R22, [R30+0x480] ;  /* 0x000480001e167984 */ /* 0x000f620000000800 */
[----:B------:R-:W-:-:S03]  /*1d50*/  I2FP.F32.S32 R4, R4 ;  /* 0x0000000400047245 */ /* 0x000fc60000201400 */
[----:B------:R-:W5:Y:S01]  /*1d60*/  LDS R20, [R30+0x484] ;  /* 0x000484001e147984 */ /* 0x000f620000000800 */
[----:B0-----:R-:W-:-:S03]  /*1d70*/  I2FP.F32.S32 R3, R3 ;  /* 0x0000000300037245 */ /* 0x001fc60000201400 */
[----:B------:R-:W0:Y:S01]  /*1d80*/  LDS R12, [R30+0x488] ;  /* 0x000488001e0c7984 */ /* 0x000e220000000800 */
[----:B------:R-:W-:-:S03]  /*1d90*/  I2FP.F32.S32 R2, R2 ;  /* 0x0000000200027245 */ /* 0x000fc60000201400 */
        /* <DEDUP_REMOVED lines=11> */
[----:B------:R-:W-:Y:S02]  /*1e50*/  I2FP.F32.S32 R29, R29 ;  /* 0x0000001d001d7245 */ /* 0x000fe40000201400 */
[----:B------:R-:W-:Y:S02]  /*1e60*/  I2FP.F32.S32 R23, R23 ;  /* 0x0000001700177245 */ /* 0x000fe40000201400 */
[----:B------:R-:W-:Y:S02]  /*1e70*/  I2FP.F32.S32 R22, R22 ;  /* 0x0000001600167245 */ /* 0x000fe40000201400 */
[----:B------:R-:W-:Y:S02]  /*1e80*/  I2FP.F32.S32 R20, R20 ;  /* 0x0000001400147245 */ /* 0x000fe40000201400 */
[----:B0-----:R-:W-:Y:S02]  /*1e90*/  I2FP.F32.S32 R12, R12 ;  /* 0x0000000c000c7245 */ /* 0x001fe40000201400 */
[----:B------:R-:W-:-:S02]  /*1ea0*/  I2FP.F32.S32 R13, R13 ;  /* 0x0000000d000d7245 */ /* 0x000fc40000201400 */
[----:B-1----:R-:W-:Y:S02]  /*1eb0*/  I2FP.F32.S32 R14, R14 ;  /* 0x0000000e000e7245 */ /* 0x002fe40000201400 */
[----:B--2---:R-:W-:Y:S02]  /*1ec0*/  I2FP.F32.S32 R15, R15 ;  /* 0x0000000f000f7245 */ /* 0x004fe40000201400 */
[----:B---3--:R-:W-:Y:S02]  /*1ed0*/  I2FP.F32.S32 R17, R17 ;  /* 0x0000001100117245 */ /* 0x008fe40000201400 */
[----:B----4-:R-:W-:Y:S02]  /*1ee0*/  I2FP.F32.S32 R18, R18 ;  /* 0x0000001200127245 */ /* 0x010fe40000201400 */
[----:B-----5:R-:W-:-:S07]  /*1ef0*/  I2FP.F32.S32 R19, R19 ;  /* 0x0000001300137245 */ /* 0x020fce0000201400 */
.L_x_4:
[----:B0-----:R-:W0:Y:S01]  /*1f00*/  S2UR UR7, SR_CgaCtaId ;  /* 0x00000000000779c3 */ /* 0x001e220000008800 */
[----:B------:R-:W-:Y:S01]  /*1f10*/  UMOV UR5, 0x400 ;  /* 0x0000040000057882 */ /* 0x000fe20000000000 */
[----:B------:R-:W-:Y:S01]  /*1f20*/  HFMA2 R31, -RZ, RZ, 0, 0 ;  /* 0x00000000ff1f7431 */ /* 0x000fe200000001ff */
[----:B------:R-:W-:Y:S01]  /*1f30*/  UIADD3 UR6, UPT, UPT, UR5, 0x400, URZ ;  /* 0x0000040005067890 */ /* 0x000fe2000fffe0ff */
[----:B------:R-:W-:-:S03]  /*1f40*/  MOV R30, 0x3600 ;  /* 0x00003600001e7802 */ /* 0x000fc60000000f00 */
[----:B0-----:R-:W-:Y:S02]  /*1f50*/  ULEA UR6, UR7, UR6, 0x18 ;  /* 0x0000000607067291 */ /* 0x001fe4000f8ec0ff */
[----:B------:R-:W-:Y:S02]  /*1f60*/  ULEA UR7, UR7, UR5, 0x18 ;  /* 0x0000000507077291 */ /* 0x000fe4000f8ec0ff */
[----:B------:R-:W-:-:S12]  /*1f70*/  UIMAD UR5, UR4, 0x1b0, UR6 ;  /* 0x000001b0040578a4 */ /* 0x000fd8000f8e0206 */
.L_x_3:
[----:B------:R-:W0:Y:S04]  /*1f80*/  LDS R33, [R30+UR5+-0x3600] ;  /* 0xffca00051e217984 */ /* 0x000e280008000800 */
[----:B------:R-:W1:Y:S01]  /*1f90*/  LDS R34, [R30+UR5+-0x35fc] ;  /* 0xffca04051e227984 */ /* 0x000e620008000800 */
[----:B0-----:R-:W-:-:S03]  /*1fa0*/  FFMA R32, R0, R33, RZ ;  /* 0x0000002100207223 */ /* 0x001fc600000000ff */
[----:B------:R-:W0:Y:S01]  /*1fb0*/  LDS R33, [R30+UR5] ;  /* 0x000000051e217984 */ /* 0x000e220008000800 */
[----:B-1----:R-:W-:-:S03]  /*1fc0*/  FFMA R35, R11, R34, R32 ;  /* 0x000000220b237223 */ /* 0x002fc60000000020 */
[----:B------:R-:W1:Y:S01]  /*1fd0*/  LDS R34, [R30+UR5+0x4] ;  /* 0x000004051e227984 */ /* 0x000e620008000800 */
[----:B0-----:R-:W-:-:S04]  /*1fe0*/  FFMA R32, R0, R33, RZ ;  /* 0x0000002100207223 */ /* 0x001fc800000000ff */
[----:B-1----:R-:W-:Y:S02]  /*1ff0*/  FFMA R33, R11, R34, R32 ;  /* 0x000000220b217223 */ /* 0x002fe40000000020 */
[----:B------:R-:W0:Y:S04]  /*2000*/  LDS R34, [R30+UR5+0x8] ;  /* 0x000008051e227984 */ /* 0x000e280008000800 */
[----:B------:R-:W1:Y:S01]  /*2010*/  LDS R32, [R30+UR5+-0x35f8] ;  /* 0xffca08051e207984 */ /* 0x000e620008000800 */
[----:B0-----:R-:W-:-:S03]  /*2020*/  FFMA R34, R10, R34, R33 ;  /* 0x000000220a227223 */ /* 0x001fc60000000021 */
[----:B------:R-:W0:Y:S01]  /*2030*/  LDS R33, [R30+UR5+-0x35f4] ;  /* 0xffca0c051e217984 */ /* 0x000e220008000800 */
[----:B-1----:R-:W-:-:S03]  /*2040*/  FFMA R32, R10, R32, R35 ;  /* 0x000000200a207223 */ /* 0x002fc60000000023 */
[----:B------:R-:W1:Y:S01]  /*2050*/  LDS R35, [R30+UR5+0xc] ;  /* 0x00000c051e237984 */ /* 0x000e620008000800 */
        /* <DEDUP_REMOVED lines=27> */
[----:B------:R-:W-:Y:S01]  /*2210*/  LDS R34, [R30+UR5+0x2c] ;  /* 0x00002c051e227984 */ /* 0x000fe20008000800 */
[----:B0-----:R-:W-:-:S03]  /*2220*/  FFMA R33, R2, R32, R33 ;  /* 0x0000002002217223 */ /* 0x001fc60000000021 */
[----:B------:R-:W0:Y:S02]  /*2230*/  LDS R32, [R30+UR5+0x28] ;  /* 0x000028051e207984 */ /* 0x000e240008000800 */
[----:B0-----:R-:W-:Y:S02]  /*2240*/  FFMA R35, R2, R32, R35 ;  /* 0x0000002002237223 */ /* 0x001fe40000000023 */
[----:B------:R-:W0:Y:S02]  /*2250*/  LDS R32, [R30+UR5+-0x35d4] ;  /* 0xffca2c051e207984 */ /* 0x000e240008000800 */
[C---:B------:R-:W-:Y:S02]  /*2260*/  FFMA R34, R24.reuse, R34, R35 ;  /* 0x0000002218227223 */ /* 0x040fe40000000023 */
        /* <DEDUP_REMOVED lines=18> */
[----:B------:R-:W0:Y:S02]  /*2390*/  LDS R33, [R30+UR5+-0x35c0] ;  /* 0xffca40051e217984 */ /* 0x000e240008000800 */
[C---:B0-----:R-:W-:Y:S02]  /*23a0*/  FFMA R32, R29.reuse, R33, R32 ;  /* 0x000000211d207223 */ /* 0x041fe40000000020 */
[----:B------:R-:W0:Y:S02]  /*23b0*/  LDS R33, [R30+UR5+0x40] ;  /* 0x000040051e217984 */ /* 0x000e240008000800 */
[----:B0-----:R-:W-:Y:S02]  /*23c0*/  FFMA R34, R29, R33, R34 ;  /* 0x000000211d227223 */ /* 0x001fe40000000022 */
[----:B------:R-:W0:Y:S02]  /*23d0*/  LDS R33, [R30+UR5+-0x35bc] ;  /* 0xffca44051e217984 */ /* 0x000e240008000800 */
[----:B------:R-:W-:-:S02]  /*23e0*/  FFMA R35, R23, R35, R34 ;  /* 0x0000002317237223 */ /* 0x000fc40000000022 */
[----:B------:R-:W-:Y:S01]  /*23f0*/  LDS R34, [R30+UR5+0x50] ;  /* 0x000050051e227984 */ /* 0x000fe20008000800 */
[----:B0-----:R-:W-:-:S03]  /*2400*/  FFMA R33, R23, R33, R32 ;  /* 0x0000002117217223 */ /* 0x001fc60000000020 */
[----:B------:R-:W0:Y:S02]  /*2410*/  LDS R32, [R30+UR5+-0x35b8] ;  /* 0xffca48051e207984 */ /* 0x000e240008000800 */
[C---:B0-----:R-:W-:Y:S02]  /*2420*/  FFMA R33, R22.reuse, R32, R33 ;  /* 0x0000002016217223 */ /* 0x041fe40000000021 */
[----:B------:R-:W0:Y:S02]  /*2430*/  LDS R32, [R30+UR5+0x48] ;  /* 0x000048051e207984 */ /* 0x000e240008000800 */
[----:B0-----:R-:W-:Y:S02]  /*2440*/  FFMA R35, R22, R32, R35 ;  /* 0x0000002016237223 */ /* 0x001fe40000000023 */
[----:B------:R-:W0:Y:S02]  /*2450*/  LDS R32, [R30+UR5+-0x35b4] ;  /* 0xffca4c051e207984 */ /* 0x000e240008000800 */
[----:B0-----:R-:W-:-:S02]  /*2460*/  FFMA R33, R20, R32, R33 ;  /* 0x0000002014217223 */ /* 0x001fc40000000021 */
        /* <DEDUP_REMOVED lines=20> */
[----:B------:R-:W1:Y:S01]  /*25b0*/  LDS R34, [R30+UR5+0x64] ;  /* 0x000064051e227984 */ /* 0x000e620008000800 */
[----:B0-----:R-:W-:-:S03]  /*25c0*/  FFMA R33, R17, R33, R32 ;  /* 0x0000002111217223 */ /* 0x001fc60000000020 */
[----:B------:R-:W0:Y:S01]  /*25d0*/  LDS R32, [R30+UR5+-0x359c] ;  /* 0xffca64051e207984 */ /* 0x000e220008000800 */
[C---:B-1----:R-:W-:Y:S01]  /*25e0*/  FFMA R34, R18.reuse, R34, R35 ;  /* 0x0000002212227223 */ /* 0x042fe20000000023 */
[----:B0-----:R-:W-:Y:S02]  /*25f0*/  FFMA R32, R18, R32, R33 ;  /* 0x0000002012207223 */ /* 0x001fe40000000021 */
[----:B------:R-:W0:Y:S02]  /*2600*/  LDS R33, [R30+UR5+-0x3598] ;  /* 0xffca68051e217984 */ /* 0x000e240008000800 */
[----:B0-----:R-:W-:Y:S02]  /*2610*/  FFMA R32, R19, R33, R32 ;  /* 0x0000002113207223 */ /* 0x001fe40000000020 */
[----:B------:R0:W1:Y:S03]  /*2620*/  LDS R33, [R30+UR5+0x68] ;  /* 0x000068051e217984 */ /* 0x0000660008000800 */
[----:B------:R-:W-:-:S02]  /*2630*/  FSETP.GT.AND P0, PT, R32, 255, PT ;  /* 0x437f00002000780b */ /* 0x000fc40003f04000 */
[----:B------:R-:W2:Y:S01]  /*2640*/  F2I.TRUNC.NTZ R32, R32 ;  /* 0x0000002000207305 */ /* 0x000ea2000020f100 */
[----:B0-----:R-:W-:Y:S01]  /*2650*/  IADD3 R30, PT, PT, R30, 0x6c, RZ ;  /* 0x0000006c1e1e7810 */ /* 0x001fe20007ffe0ff */
[----:B-1----:R-:W-:Y:S01]  /*2660*/  FFMA R33, R19, R33, R34 ;  /* 0x0000002113217223 */ /* 0x002fe20000000022 */
[----:B--2---:R-:W-:Y:S02]  /*2670*/  SEL R34, R32, 0xff, !P0 ;  /* 0x000000ff20227807 */ /* 0x004fe40004000000 */
[----:B------:R-:W-:-:S03]  /*2680*/  ISETP.NE.AND P0, PT, R30, 0x37b0, PT ;  /* 0x000037b01e00780c */ /* 0x000fc60003f05270 */
[----:B------:R-:W0:Y:S01]  /*2690*/  F2I.TRUNC.NTZ R35, R33 ;  /* 0x0000002100237305 */ /* 0x000e22000020f100 */
[----:B------:R-:W-:Y:S02]  /*26a0*/  FSETP.GT.AND P1, PT, R33, 255, PT ;  /* 0x437f00002100780b */ /* 0x000fe40003f24000 */
[----:B------:R-:W-:-:S06]  /*26b0*/  LEA R34, R34, UR7, 0x2 ;  /* 0x0000000722227c11 */ /* 0x000fcc000f8e10ff */
[----:B------:R-:W-:Y:S01]  /*26c0*/  LDS R34, [R34] ;  /* 0x0000000022227984 */ /* 0x000fe20000000800 */
[----:B0-----:R-:W-:-:S04]  /*26d0*/  SEL R35, R35, 0xff, !P1 ;  /* 0x000000ff23237807 */ /* 0x001fc80004800000 */
[----:B------:R-:W-:-:S06]  /*26e0*/  LEA R35, R35, UR7, 0x2 ;  /* 0x0000000723237c11 */ /* 0x000fcc000f8e10ff */
[----:B------:R-:W0:Y:S02]  /*26f0*/  LDS R35, [R35] ;  /* 0x0000000023237984 */ /* 0x000e240000000800 */
[----:B0-----:R-:W-:-:S04]  /*2700*/  FADD R32, R34, R35 ;  /* 0x0000002322207221 */ /* 0x001fc80000000000 */
[----:B------:R-:W-:Y:S01]  /*2710*/  FADD R31, R32, R31 ;  /* 0x0000001f201f7221 */ /* 0x000fe20000000000 */
[----:B------:R-:W-:Y:S06]  /*2720*/  @P0 BRA `(.L_x_3) ;  /* 0xfffffff800140947 */ /* 0x000fec000383ffff */
[----:B------:R-:W-:Y:S02]  /*2730*/  ULEA UR5, UR4, UR10, 0x2 ;  /* 0x0000000a04057291 */ /* 0x000fe4000f8e10ff */
[----:B------:R-:W-:-:S04]  /*2740*/  UIADD3 UR4, UPT, UPT, UR4, 0x1, URZ ;  /* 0x0000000104047890 */ /* 0x000fc8000fffe0ff */
[----:B------:R-:W-:-:S03]  /*2750*/  UISETP.NE.AND UP0, UPT, UR4, 0x20, UPT ;  /* 0x000000200400788c */ /* 0x000fc6000bf05270 */
[----:B------:R0:W-:Y:S06]  /*2760*/  STL [UR5], R31 ;  /* 0x0000001fff007987 */ /* 0x0001ec0008100805 */
[----:B------:R-:W-:Y:S05]  /*2770*/  BRA.U UP0, `(.L_x_4) ;  /* 0xfffffff500e07547 */ /* 0x000fea000b83ffff */
[----:B------:R-:W-:-:S04]  /*2780*/  ISETP.GT.AND P0, PT, R16, 0xff, PT ;  /* 0x000000ff1000780c */ /* 0x000fc80003f04270 */
[----:B------:R-:W-:-:S13]  /*2790*/  ISETP.GT.U32.OR P0, PT, R21, 0xff, P0 ;  /* 0x000000ff1500780c */ /* 0x000fda0000704470 */
[----:B------:R-:W-:Y:S05]  /*27a0*/  @P0 EXIT ;  /* 0x000000000000094d */ /* 0x000fea0003800000 */
[----:B------:R-:W1:Y:S01]  /*27b0*/  S2R R17, SR_TID.Z ;  /* 0x0000000000117919 */ /* 0x000e620000002300 */
[----:B------:R-:W2:Y:S01]  /*27c0*/  LDC.64 R2, c[0x0][0x398] ;  /* 0x0000e600ff027b82 */ /* 0x000ea20000000a00 */
[----:B------:R-:W3:Y:S04]  /*27d0*/  LDL.128 R32, [R1] ;  /* 0x0000000001207983 */ /* 0x000ee80000100c00 */
[----:B------:R-:W4:Y:S04]  /*27e0*/  LDL.128 R4, [R1+0x10] ;  /* 0x0000100001047983 */ /* 0x000f280000100c00 */
[----:B------:R-:W5:Y:S04]  /*27f0*/  LDL.128 R8, [R1+0x20] ;  /* 0x0000200001087983 */ /* 0x000f680000100c00 */
[----:B------:R-:W5:Y:S04]  /*2800*/  LDL.128 R12, [R1+0x30] ;  /* 0x00003000010c7983 */ /* 0x000f680000100c00 */
[----:B------:R-:W5:Y:S01]  /*2810*/  LDL.128 R24, [R1+0x60] ;  /* 0x0000600001187983 */ /* 0x000f620000100c00 */
[----:B-1----:R-:W-:-:S03]  /*2820*/  LEA R0, R16, R17, 0x3 ;  /* 0x0000001110007211 */ /* 0x002fc600078e18ff */
[----:B------:R-:W5:Y:S01]  /*2830*/  LDL.128 R16, [R1+0x40] ;  /* 0x0000400001107983 */ /* 0x000f620000100c00 */
[----:B------:R-:W-:-:S03]  /*2840*/  LEA R0, R21, R0, 0xb ;  /* 0x0000000015007211 */ /* 0x000fc600078e58ff */
[----:B------:R-:W5:Y:S01]  /*2850*/  LDL.128 R20, [R1+0x50] ;  /* 0x0000500001147983 */ /* 0x000f620000100c00 */
[----:B------:R-:W-:-:S05]  /*2860*/  SHF.L.U32 R29, R0, 0x5, RZ ;  /* 0x00000005001d7819 */ /* 0x000fca00000006ff */
[----:B--2---:R-:W-:Y:S02]  /*2870*/  IMAD.WIDE R2, R29, 0x4, R2 ;  /* 0x000000041d027825 */ /* 0x004fe400078e0202 */
[----:B0-----:R-:W2:Y:S04]  /*2880*/  LDL.128 R28, [R1+0x70] ;  /* 0x00007000011c7983 */ /* 0x001ea80000100c00 */
[----:B---3--:R-:W-:Y:S04]  /*2890*/  STG.E desc[UR8][R2.64], R32 ;  /* 0x0000002002007986 */ /* 0x008fe8000c101908 */
[----:B------:R-:W-:Y:S04]  /*28a0*/  STG.E desc[UR8][R2.64+0x4], R33 ;  /* 0x0000042102007986 */ /* 0x000fe8000c101908 */
[----:B------:R-:W-:Y:S04]  /*28b0*/  STG.E desc[UR8][R2.64+0x8], R34 ;  /* 0x0000082202007986 */ /* 0x000fe8000c101908 */
[----:B------:R-:W-:Y:S04]  /*28c0*/  STG.E desc[UR8][R2.64+0xc], R35 ;  /* 0x00000c2302007986 */ /* 0x000fe8000c101908 */
[----:B----4-:R-:W-:Y:S04]  /*28d0*/  STG.E desc[UR8][R2.64+0x10], R4 ;  /* 0x0000100402007986 */ /* 0x010fe8000c101908 */
[----:B------:R-:W-:Y:S04]  /*28e0*/  STG.E desc[UR8][R2.64+0x14], R5 ;  /* 0x0000140502007986 */ /* 0x000fe8000c101908 */
[----:B------:R-:W-:Y:S04]  /*28f0*/  STG.E desc[UR8][R2.64+0x18], R6 ;  /* 0x0000180602007986 */ /* 0x000fe8000c101908 */
[----:B------:R-:W-:Y:S04]  /*2900*/  STG.E desc[UR8][R2.64+0x1c], R7 ;  /* 0x00001c0702007986 */ /* 0x000fe8000c101908 */
[----:B-----5:R-:W-:Y:S04]  /*2910*/  STG.E desc[UR8][R2.64+0x20], R8 ;  /* 0x0000200802007986 */ /* 0x020fe8000c101908 */
[----:B------:R-:W-:Y:S04]  /*2920*/  STG.E desc[UR8][R2.64+0x24], R9 ;  /* 0x0000240902007986 */ /* 0x000fe8000c101908 */
        /* <DEDUP_REMOVED lines=18> */
[----:B--2---:R-:W-:Y:S04]  /*2a50*/  STG.E desc[UR8][R2.64+0x70], R28 ;  /* 0x0000701c02007986 */ /* 0x004fe8000c101908 */
[----:B------:R-:W-:Y:S04]  /*2a60*/  STG.E desc[UR8][R2.64+0x74], R29 ;  /* 0x0000741d02007986 */ /* 0x000fe8000c101908 */
[----:B------:R-:W-:Y:S04]  /*2a70*/  STG.E desc[UR8][R2.64+0x78], R30 ;  /* 0x0000781e02007986 */ /* 0x000fe8000c101908 */
[----:B------:R-:W-:Y:S01]  /*2a80*/  STG.E desc[UR8][R2.64+0x7c], R31 ;  /* 0x00007c1f02007986 */ /* 0x000fe2000c101908 */
[----:B------:R-:W-:Y:S05]  /*2a90*/  EXIT ;  /* 0x000000000000794d */ /* 0x000fea0003800000 */
.L_x_5:
[----:B------:R-:W-:-:S00]  /*2aa0*/  BRA `(.L_x_5) ;  /* 0xfffffffc00fc7947 */ /* 0x000fc0000383ffff */
[----:B------:R-:W-:-:S00]  /*2ab0*/  NOP ;  /* 0x0000000000007918 */ /* 0x000fc00000000000 */
        /* <DEDUP_REMOVED lines=12> */
.L_x_6:


//--------------------- .nv.shared._Z10powerArrayPiPfS0_S0_ --------------------------
	.section	.nv.shared._Z10powerArrayPiPfS0_S0_,"aw",@nobits
	.sectionflags	@""
	.align	4
.nv.shared._Z10powerArrayPiPfS0_S0_:
	.zero		33152


//--------------------- .nv.shared.reserved.0     --------------------------
	.section	.nv.shared.reserved.0,"aw",@nobits
	.weak		__nv_reservedSMEM_offset_0_alias
	.size		__nv_reservedSMEM_offset_0_alias, 0, 64
	.other		__nv_reservedSMEM_offset_0_alias,@"STO_CUDA_RESERVED_SHARED STV_DEFAULT"
__nv_reservedSMEM_offset_0_alias:
	.zero		0
	.zero		64


//--------------------- .nv.constant0._Z10powerArrayPiPfS0_S0_ --------------------------
	.section	.nv.constant0._Z10powerArrayPiPfS0_S0_,"a",@progbits
	.sectionflags	@""
	.align	4
.nv.constant0._Z10powerArrayPiPfS0_S0_:
	.zero		928


//--------------------- SYMBOLS --------------------------

	.type		.nv.reservedSmem.offset0,@object
	.size		.nv.reservedSmem.offset0,0x4
	.type		.nv.reservedSmem.cap,@object
	.size		.nv.reservedSmem.cap,0x4
